	.target	sm_90a

	.elftype	@"ET_EXEC"


//--------------------- .note.nv.tkinfo           --------------------------
	.section	.note.nv.tkinfo,"",@"SHT_NOTE"
	.sectionflags	@"SHF_NOTE_NV_TKINFO"
	.tkinfo
        /*0018*/ 	.word	0x00000002
        /*0030*/ 	.string	""
        /*0030*/ 	.string	"ptxas"
        /*0030*/ 	.string	"Cuda compilation tools, release 13.0, V13.0.88"
        /*0030*/ 	.string	"Build cuda_13.0.r13.0/compiler.36424714_0"
        /*0030*/ 	.string	"-arch sm_90a -m 64 "



//--------------------- .note.nv.cuinfo           --------------------------
	.section	.note.nv.cuinfo,"",@"SHT_NOTE"
	.sectionflags	@"SHF_NOTE_NV_CUINFO"
        /*0018*/ 	.short	0x0002
        /*001a*/ 	.short	0x005a
        /*001c*/ 	.short	0x0082
	.zero		2


//--------------------- .nv.info                  --------------------------
	.section	.nv.info,"",@"SHT_CUDA_INFO"
	.align	4


	//----- nvinfo : EIATTR_REGCOUNT
	.align		4
        /*0000*/ 	.byte	0x04, 0x2f
        /*0002*/ 	.short	(.L_15 - .L_14)
	.align		4
.L_14:
        /*0004*/ 	.word	index@(_ZN7cutlass13device_kernelINS_4gemm6kernel13GemmUniversalIN4cute5tupleIJiiiiEEENS1_10collective13CollectiveMmaINS1_34MainloopSm90TmaGmmaWarpSpecializedILi11ENS5_IJNS4_1CILi1EEESB_SB_EEENS1_32KernelTmaWarpSpecializedPingpongEEENS5_IJNSA_ILi64EEENSA_ILi256EEENSA_ILi32EEEEEENS_6half_tENS5_IJlSB_lEEESJ_NS5_IJSB_llEEENS4_8TiledMMAINS4_8MMA_AtomIJNS4_4SM904GMMA26MMA_64x256x16_F32F16F16_SSILNSP_5MajorE0ELSR_1ELNSP_7ScaleInE1ELSS_1EEEEEENS4_6LayoutISC_NS5_IJNSA_ILi0EEESW_SW_EEEEENS5_IJNS4_10UnderscoreESZ_SZ_EEEEENS4_13SM90_TMA_LOADENS4_14ComposedLayoutINS4_7SwizzleILi2ELi4ELi3EEENS4_18smem_ptr_flag_bitsILi16EEENSV_INS5_IJNSA_ILi8EEESH_EEENS5_IJSH_SB_EEEEEEEvNS4_8identityES12_NS13_INS14_ILi3ELi4ELi3EEES17_NSV_INS5_IJSF_S18_EEENS5_IJSB_SF_EEEEEEEvS1D_EENS_8epilogue10collective6detail29Sm90TmaWarpSpecializedAdapterINS1L_15DefaultEpilogueISJ_SK_SK_NS1K_6thread17LinearCombinationISJ_Li1EffLNS1P_9ScaleType4KindE0ELNS_15FloatRoundStyleE2ESJ_EENS1_15EpilogueDefaultEEEEEvvEEEEvNT_6ParamsE)
        /*0008*/ 	.word	0x000000a8


	//----- nvinfo : EIATTR_FRAME_SIZE
	.align		4
.L_15:
        /*000c*/ 	.byte	0x04, 0x11
        /*000e*/ 	.short	(.L_17 - .L_16)
	.align		4
.L_16:
        /*0010*/ 	.word	index@(_ZN7cutlass13device_kernelINS_4gemm6kernel13GemmUniversalIN4cute5tupleIJiiiiEEENS1_10collective13CollectiveMmaINS1_34MainloopSm90TmaGmmaWarpSpecializedILi11ENS5_IJNS4_1CILi1EEESB_SB_EEENS1_32KernelTmaWarpSpecializedPingpongEEENS5_IJNSA_ILi64EEENSA_ILi256EEENSA_ILi32EEEEEENS_6half_tENS5_IJlSB_lEEESJ_NS5_IJSB_llEEENS4_8TiledMMAINS4_8MMA_AtomIJNS4_4SM904GMMA26MMA_64x256x16_F32F16F16_SSILNSP_5MajorE0ELSR_1ELNSP_7ScaleInE1ELSS_1EEEEEENS4_6LayoutISC_NS5_IJNSA_ILi0EEESW_SW_EEEEENS5_IJNS4_10UnderscoreESZ_SZ_EEEEENS4_13SM90_TMA_LOADENS4_14ComposedLayoutINS4_7SwizzleILi2ELi4ELi3EEENS4_18smem_ptr_flag_bitsILi16EEENSV_INS5_IJNSA_ILi8EEESH_EEENS5_IJSH_SB_EEEEEEEvNS4_8identityES12_NS13_INS14_ILi3ELi4ELi3EEES17_NSV_INS5_IJSF_S18_EEENS5_IJSB_SF_EEEEEEEvS1D_EENS_8epilogue10collective6detail29Sm90TmaWarpSpecializedAdapterINS1L_15DefaultEpilogueISJ_SK_SK_NS1K_6thread17LinearCombinationISJ_Li1EffLNS1P_9ScaleType4KindE0ELNS_15FloatRoundStyleE2ESJ_EENS1_15EpilogueDefaultEEEEEvvEEEEvNT_6ParamsE)
        /*0014*/ 	.word	0x00000008


	//----- nvinfo : EIATTR_MIN_STACK_SIZE
	.align		4
.L_17:
        /*0018*/ 	.byte	0x04, 0x12
        /*001a*/ 	.short	(.L_19 - .L_18)
	.align		4
.L_18:
        /*001c*/ 	.word	index@(_ZN7cutlass13device_kernelINS_4gemm6kernel13GemmUniversalIN4cute5tupleIJiiiiEEENS1_10collective13CollectiveMmaINS1_34MainloopSm90TmaGmmaWarpSpecializedILi11ENS5_IJNS4_1CILi1EEESB_SB_EEENS1_32KernelTmaWarpSpecializedPingpongEEENS5_IJNSA_ILi64EEENSA_ILi256EEENSA_ILi32EEEEEENS_6half_tENS5_IJlSB_lEEESJ_NS5_IJSB_llEEENS4_8TiledMMAINS4_8MMA_AtomIJNS4_4SM904GMMA26MMA_64x256x16_F32F16F16_SSILNSP_5MajorE0ELSR_1ELNSP_7ScaleInE1ELSS_1EEEEEENS4_6LayoutISC_NS5_IJNSA_ILi0EEESW_SW_EEEEENS5_IJNS4_10UnderscoreESZ_SZ_EEEEENS4_13SM90_TMA_LOADENS4_14ComposedLayoutINS4_7SwizzleILi2ELi4ELi3EEENS4_18smem_ptr_flag_bitsILi16EEENSV_INS5_IJNSA_ILi8EEESH_EEENS5_IJSH_SB_EEEEEEEvNS4_8identityES12_NS13_INS14_ILi3ELi4ELi3EEES17_NSV_INS5_IJSF_S18_EEENS5_IJSB_SF_EEEEEEEvS1D_EENS_8epilogue10collective6detail29Sm90TmaWarpSpecializedAdapterINS1L_15DefaultEpilogueISJ_SK_SK_NS1K_6thread17LinearCombinationISJ_Li1EffLNS1P_9ScaleType4KindE0ELNS_15FloatRoundStyleE2ESJ_EENS1_15EpilogueDefaultEEEEEvvEEEEvNT_6ParamsE)
        /*0020*/ 	.word	0x00000008
.L_19:


//--------------------- .nv.compat                --------------------------
	.section	.nv.compat,"",@"SHT_CUDA_COMPAT_INFO"
	.align	4
        /*0000*/ 	.byte	0x02, 0x09, 0x01, 0x00, 0x02, 0x02, 0x04, 0x00, 0x02, 0x05, 0x05, 0x00, 0x03, 0x07, 0x01, 0x01
        /*0010*/ 	.byte	0x02, 0x03, 0x01, 0x00, 0x02, 0x06, 0x01, 0x00, 0x04, 0x0b, 0x08, 0x00, 0x00, 0x00, 0x00, 0x00
        /*0020*/ 	.byte	0x00, 0x00, 0x00, 0x00


//--------------------- .nv.info._ZN7cutlass13device_kernelINS_4gemm6kernel13GemmUniversalIN4cute5tupleIJiiiiEEENS1_10collective13CollectiveMmaINS1_34MainloopSm90TmaGmmaWarpSpecializedILi11ENS5_IJNS4_1CILi1EEESB_SB_EEENS1_32KernelTmaWarpSpecializedPingpongEEENS5_IJNSA_ILi64EEENSA_ILi256EEENSA_ILi32EEEEEENS_6half_tENS5_IJlSB_lEEESJ_NS5_IJSB_llEEENS4_8TiledMMAINS4_8MMA_AtomIJNS4_4SM904GMMA26MMA_64x256x16_F32F16F16_SSILNSP_5MajorE0ELSR_1ELNSP_7ScaleInE1ELSS_1EEEEEENS4_6LayoutISC_NS5_IJNSA_ILi0EEESW_SW_EEEEENS5_IJNS4_10UnderscoreESZ_SZ_EEEEENS4_13SM90_TMA_LOADENS4_14ComposedLayoutINS4_7SwizzleILi2ELi4ELi3EEENS4_18smem_ptr_flag_bitsILi16EEENSV_INS5_IJNSA_ILi8EEESH_EEENS5_IJSH_SB_EEEEEEEvNS4_8identityES12_NS13_INS14_ILi3ELi4ELi3EEES17_NSV_INS5_IJSF_S18_EEENS5_IJSB_SF_EEEEEEEvS1D_EENS_8epilogue10collective6detail29Sm90TmaWarpSpecializedAdapterINS1L_15DefaultEpilogueISJ_SK_SK_NS1K_6thread17LinearCombinationISJ_Li1EffLNS1P_9ScaleType4KindE0ELNS_15FloatRoundStyleE2ESJ_EENS1_15EpilogueDefaultEEEEEvvEEEEvNT_6ParamsE --------------------------
	.section	.nv.info._ZN7cutlass13device_kernelINS_4gemm6kernel13GemmUniversalIN4cute5tupleIJiiiiEEENS1_10collective13CollectiveMmaINS1_34MainloopSm90TmaGmmaWarpSpecializedILi11ENS5_IJNS4_1CILi1EEESB_SB_EEENS1_32KernelTmaWarpSpecializedPingpongEEENS5_IJNSA_ILi64EEENSA_ILi256EEENSA_ILi32EEEEEENS_6half_tENS5_IJlSB_lEEESJ_NS5_IJSB_llEEENS4_8TiledMMAINS4_8MMA_AtomIJNS4_4SM904GMMA26MMA_64x256x16_F32F16F16_SSILNSP_5MajorE0ELSR_1ELNSP_7ScaleInE1ELSS_1EEEEEENS4_6LayoutISC_NS5_IJNSA_ILi0EEESW_SW_EEEEENS5_IJNS4_10UnderscoreESZ_SZ_EEEEENS4_13SM90_TMA_LOADENS4_14ComposedLayoutINS4_7SwizzleILi2ELi4ELi3EEENS4_18smem_ptr_flag_bitsILi16EEENSV_INS5_IJNSA_ILi8EEESH_EEENS5_IJSH_SB_EEEEEEEvNS4_8identityES12_NS13_INS14_ILi3ELi4ELi3EEES17_NSV_INS5_IJSF_S18_EEENS5_IJSB_SF_EEEEEEEvS1D_EENS_8epilogue10collective6detail29Sm90TmaWarpSpecializedAdapterINS1L_15DefaultEpilogueISJ_SK_SK_NS1K_6thread17LinearCombinationISJ_Li1EffLNS1P_9ScaleType4KindE0ELNS_15FloatRoundStyleE2ESJ_EENS1_15EpilogueDefaultEEEEEvvEEEEvNT_6ParamsE,"",@"SHT_CUDA_INFO"
	.sectionflags	@""
	.align	4


	//----- nvinfo : EIATTR_CUDA_API_VERSION
	.align		4
        /*0000*/ 	.byte	0x04, 0x37
        /*0002*/ 	.short	(.L_21 - .L_20)
.L_20:
        /*0004*/ 	.word	0x00000082


	//----- nvinfo : EIATTR_KPARAM_INFO
	.align		4
.L_21:
        /*0008*/ 	.byte	0x04, 0x17
        /*000a*/ 	.short	(.L_23 - .L_22)
.L_22:
        /*000c*/ 	.word	0x00000000
        /*0010*/ 	.short	0x0000
        /*0012*/ 	.short	0x0070
        /*0014*/ 	.byte	0x00, 0xf0, 0x01, 0x10


	//----- nvinfo : EIATTR_SPARSE_MMA_MASK
	.align		4
.L_23:
        /*0018*/ 	.byte	0x03, 0x50
        /*001a*/ 	.short	0x0000


	//----- nvinfo : EIATTR_MAXREG_COUNT
	.align		4
        /*001c*/ 	.byte	0x03, 0x1b
        /*001e*/ 	.short	0x00a8


	//----- nvinfo : EIATTR_NUM_BARRIERS
	.align		4
        /*0020*/ 	.byte	0x02, 0x4c
        /*0022*/ 	.byte	0x01
	.zero		1


	//----- nvinfo : EIATTR_EXTERNS
	.align		4
        /*0024*/ 	.byte	0x04, 0x0f
        /*0026*/ 	.short	(.L_25 - .L_24)


	//   ....[0]....
	.align		4
.L_24:
        /*0028*/ 	.word	index@(__assertfail)


	//----- nvinfo : EIATTR_ANNOTATIONS
	.align		4
.L_25:
        /*002c*/ 	.byte	0x04, 0x55
        /*002e*/ 	.short	(.L_27 - .L_26)


	//   ....[0]....
.L_26:
        /*0030*/ 	.word	0x00000001
        /*0034*/ 	.byte	0xe0, 0x0b, 0x00, 0x00, 0x01, 0x00, 0x00, 0x00, 0x90, 0x9b, 0x00, 0x00, 0x01, 0x00, 0x00, 0x00
        /*0044*/ 	.byte	0x00, 0xa9, 0x00, 0x00


	//----- nvinfo : EIATTR_MERCURY_ISA_VERSION
	.align		4
.L_27:
        /*0048*/ 	.byte	0x03, 0x5f
        /*004a*/ 	.short	0x0101


	//----- nvinfo : EIATTR_INT_WARP_WIDE_INSTR_OFFSETS
	.align		4
        /*004c*/ 	.byte	0x04, 0x31
        /*004e*/ 	.short	(.L_29 - .L_28)


	//   ....[0]....
.L_28:
        /*0050*/ 	.word	0x000004f0


	//   ....[1]....
        /*0054*/ 	.word	0x00000510


	//   ....[2]....
        /*0058*/ 	.word	0x00000590


	//   ....[3]....
        /*005c*/ 	.word	0x000005a0


	//   ....[4]....
        /*0060*/ 	.word	0x000005b0


	//   ....[5]....
        /*0064*/ 	.word	0x000005d0


	//   ....[6]....
        /*0068*/ 	.word	0x00000660


	//   ....[7]....
        /*006c*/ 	.word	0x00000680


	//----- nvinfo : EIATTR_COOP_GROUP_MASK_REGIDS
	.align		4
.L_29:
        /*0070*/ 	.byte	0x04, 0x29
        /*0072*/ 	.short	(.L_31 - .L_30)


	//   ....[0]....
.L_30:
        /*0074*/ 	.word	0xffffffff


	//   ....[1]....
        /*0078*/ 	.word	0xffffffff


	//   ....[2]....
        /*007c*/ 	.word	0xffffffff


	//   ....[3]....
        /*0080*/ 	.word	0xffffffff


	//   ....[4]....
        /*0084*/ 	.word	0xffffffff


	//   ....[5]....
        /*0088*/ 	.word	0xffffffff


	//----- nvinfo : EIATTR_COOP_GROUP_INSTR_OFFSETS
	.align		4
.L_31:
        /*008c*/ 	.byte	0x04, 0x28
        /*008e*/ 	.short	(.L_33 - .L_32)


	//   ....[0]....
.L_32:
        /*0090*/ 	.word	0x00000070


	//   ....[1]....
        /*0094*/ 	.word	0x00000080


	//   ....[2]....
        /*0098*/ 	.word	0x00000140


	//   ....[3]....
        /*009c*/ 	.word	0x000003e0


	//   ....[4]....
        /*00a0*/ 	.word	0x00000420


	//   ....[5]....
        /*00a4*/ 	.word	0x00000470


	//----- nvinfo : EIATTR_REG_RECONFIG
	.align		4
.L_33:
        /*00a8*/ 	.byte	0x01, 0x54
	.zero		2


	//----- nvinfo : EIATTR_SYSCALL_OFFSETS
	.align		4
        /*00ac*/ 	.byte	0x04, 0x46
        /*00ae*/ 	.short	(.L_35 - .L_34)


	//   ....[0]....
.L_34:
        /*00b0*/ 	.word	0x00001690


	//----- nvinfo : EIATTR_MBARRIER_INSTR_OFFSETS
	.align		4
.L_35:
        /*00b4*/ 	.byte	0x04, 0x39
        /*00b6*/ 	.short	(.L_37 - .L_36)


	//   ....[0]....
.L_36:
        /*00b8*/ 	.word	0x00000260
        /*00bc*/ 	.word	0x000000ff
        /*00c0*/ 	.word	0x00000000
        /*00c4*/ 	.short	0x0100
        /*00c6*/ 	.byte	0x08
	.zero		1


	//   ....[1]....
        /*00c8*/ 	.word	0x00000270
        /*00cc*/ 	.word	0x000000ff
        /*00d0*/ 	.word	0x00000058
        /*00d4*/ 	.short	0x0100
        /*00d6*/ 	.byte	0x08
	.zero		1


	//   ....[2]....
        /*00d8*/ 	.word	0x00000280
        /*00dc*/ 	.word	0x000000ff
        /*00e0*/ 	.word	0x00000008
        /*00e4*/ 	.short	0x0100
        /*00e6*/ 	.byte	0x08
	.zero		1


	//   ....[3]....
        /*00e8*/ 	.word	0x00000290
        /*00ec*/ 	.word	0x000000ff
        /*00f0*/ 	.word	0x00000060
        /*00f4*/ 	.short	0x0100
        /*00f6*/ 	.byte	0x08
	.zero		1


	//   ....[4]....
        /*00f8*/ 	.word	0x000002a0
        /*00fc*/ 	.word	0x000000ff
        /*0100*/ 	.word	0x00000010
        /*0104*/ 	.short	0x0100
        /*0106*/ 	.byte	0x08
	.zero		1


	//   ....[5]....
        /*0108*/ 	.word	0x000002b0
        /*010c*/ 	.word	0x000000ff
        /*0110*/ 	.word	0x00000068
        /*0114*/ 	.short	0x0100
        /*0116*/ 	.byte	0x08
	.zero		1


	//   ....[6]....
        /*0118*/ 	.word	0x000002c0
        /*011c*/ 	.word	0x000000ff
        /*0120*/ 	.word	0x00000018
        /*0124*/ 	.short	0x0100
        /*0126*/ 	.byte	0x08
	.zero		1


	//   ....[7]....
        /*0128*/ 	.word	0x000002d0
        /*012c*/ 	.word	0x000000ff
        /*0130*/ 	.word	0x00000070
        /*0134*/ 	.short	0x0100
        /*0136*/ 	.byte	0x08
	.zero		1


	//   ....[8]....
        /*0138*/ 	.word	0x000002e0
        /*013c*/ 	.word	0x000000ff
        /*0140*/ 	.word	0x00000020
        /*0144*/ 	.short	0x0100
        /*0146*/ 	.byte	0x08
	.zero		1


	//   ....[9]....
        /*0148*/ 	.word	0x000002f0
        /*014c*/ 	.word	0x000000ff
        /*0150*/ 	.word	0x00000078
        /*0154*/ 	.short	0x0100
        /*0156*/ 	.byte	0x08
	.zero		1


	//   ....[10]....
        /*0158*/ 	.word	0x00000300
        /*015c*/ 	.word	0x000000ff
        /*0160*/ 	.word	0x00000028
        /*0164*/ 	.short	0x0100
        /*0166*/ 	.byte	0x08
	.zero		1


	//   ....[11]....
        /*0168*/ 	.word	0x00000310
        /*016c*/ 	.word	0x000000ff
        /*0170*/ 	.word	0x00000080
        /*0174*/ 	.short	0x0100
        /*0176*/ 	.byte	0x08
	.zero		1


	//   ....[12]....
        /*0178*/ 	.word	0x00000320
        /*017c*/ 	.word	0x000000ff
        /*0180*/ 	.word	0x00000030
        /*0184*/ 	.short	0x0100
        /*0186*/ 	.byte	0x08
	.zero		1


	//   ....[13]....
        /*0188*/ 	.word	0x00000330
        /*018c*/ 	.word	0x000000ff
        /*0190*/ 	.word	0x00000088
        /*0194*/ 	.short	0x0100
        /*0196*/ 	.byte	0x08
	.zero		1


	//   ....[14]....
        /*0198*/ 	.word	0x00000340
        /*019c*/ 	.word	0x000000ff
        /*01a0*/ 	.word	0x00000038
        /*01a4*/ 	.short	0x0100
        /*01a6*/ 	.byte	0x08
	.zero		1


	//   ....[15]....
        /*01a8*/ 	.word	0x00000350
        /*01ac*/ 	.word	0x000000ff
        /*01b0*/ 	.word	0x00000090
        /*01b4*/ 	.short	0x0100
        /*01b6*/ 	.byte	0x08
	.zero		1


	//   ....[16]....
        /*01b8*/ 	.word	0x00000360
        /*01bc*/ 	.word	0x000000ff
        /*01c0*/ 	.word	0x00000040
        /*01c4*/ 	.short	0x0100
        /*01c6*/ 	.byte	0x08
	.zero		1


	//   ....[17]....
        /*01c8*/ 	.word	0x00000370
        /*01cc*/ 	.word	0x000000ff
        /*01d0*/ 	.word	0x00000098
        /*01d4*/ 	.short	0x0100
        /*01d6*/ 	.byte	0x08
	.zero		1


	//   ....[18]....
        /*01d8*/ 	.word	0x00000380
        /*01dc*/ 	.word	0x000000ff
        /*01e0*/ 	.word	0x00000048
        /*01e4*/ 	.short	0x0100
        /*01e6*/ 	.byte	0x08
	.zero		1


	//   ....[19]....
        /*01e8*/ 	.word	0x00000390
        /*01ec*/ 	.word	0x000000ff
        /*01f0*/ 	.word	0x000000a0
        /*01f4*/ 	.short	0x0100
        /*01f6*/ 	.byte	0x08
	.zero		1


	//   ....[20]....
        /*01f8*/ 	.word	0x000003a0
        /*01fc*/ 	.word	0x000000ff
        /*0200*/ 	.word	0x00000050
        /*0204*/ 	.short	0x0100
        /*0206*/ 	.byte	0x08
	.zero		1


	//   ....[21]....
        /*0208*/ 	.word	0x000003b0
        /*020c*/ 	.word	0x000000ff
        /*0210*/ 	.word	0x000000a8
        /*0214*/ 	.short	0x0100
        /*0216*/ 	.byte	0x08
	.zero		1


	//   ....[22]....
        /*0218*/ 	.word	0x000006c0
        /*021c*/ 	.word	0x000000ff
        /*0220*/ 	.word	0x000000e0
        /*0224*/ 	.short	0x0100
        /*0226*/ 	.byte	0x08
	.zero		1


	//   ....[23]....
        /*0228*/ 	.word	0x00000730
        /*022c*/ 	.word	0x000000ff
        /*0230*/ 	.word	0x000000e8
        /*0234*/ 	.short	0x0100
        /*0236*/ 	.byte	0x08
	.zero		1


	//   ....[24]....
        /*0238*/ 	.word	0x00000750
        /*023c*/ 	.word	0x000000ff
        /*0240*/ 	.word	0x000000c0
        /*0244*/ 	.short	0x0100
        /*0246*/ 	.byte	0x09
	.zero		1


	//   ....[25]....
        /*0248*/ 	.word	0x00000760
        /*024c*/ 	.word	0x000000ff
        /*0250*/ 	.word	0x000000c8
        /*0254*/ 	.short	0x0100
        /*0256*/ 	.byte	0x09
	.zero		1


	//   ....[26]....
        /*0258*/ 	.word	0x00000770
        /*025c*/ 	.word	0x000000ff
        /*0260*/ 	.word	0x000000d0
        /*0264*/ 	.short	0x0100
        /*0266*/ 	.byte	0x09
	.zero		1


	//   ....[27]....
        /*0268*/ 	.word	0x00000780
        /*026c*/ 	.word	0x000000ff
        /*0270*/ 	.word	0x000000d8
        /*0274*/ 	.short	0x0100
        /*0276*/ 	.byte	0x09
	.zero		1


	//   ....[28]....
        /*0278*/ 	.word	0x00001570
        /*027c*/ 	.word	0x0000009d
        /*0280*/ 	.word	0x00000000
        /*0284*/ 	.short	0x010a
        /*0286*/ 	.byte	0x2a
	.zero		1


	//   ....[29]....
        /*0288*/ 	.word	0x00001710
        /*028c*/ 	.word	0x00000003
        /*0290*/ 	.word	0x00000000
        /*0294*/ 	.short	0x010a
        /*0296*/ 	.byte	0x3f
	.zero		1


	//   ....[30]....
        /*0298*/ 	.word	0x00001770
        /*029c*/ 	.word	0x00000003
        /*02a0*/ 	.word	0x00000000
        /*02a4*/ 	.short	0x010a
        /*02a6*/ 	.byte	0x3f
	.zero		1


	//   ....[31]....
        /*02a8*/ 	.word	0x000019e0
        /*02ac*/ 	.word	0x000000ff
        /*02b0*/ 	.word	0x00000000
        /*02b4*/ 	.short	0x010a
        /*02b6*/ 	.byte	0x04
	.zero		1


	//   ....[32]....
        /*02b8*/ 	.word	0x00001a20
        /*02bc*/ 	.word	0x000000ff
        /*02c0*/ 	.word	0x00000000
        /*02c4*/ 	.short	0x010a
        /*02c6*/ 	.byte	0x04
	.zero		1


	//   ....[33]....
        /*02c8*/ 	.word	0x00001b90
        /*02cc*/ 	.word	0x000000ff
        /*02d0*/ 	.word	0x00000000
        /*02d4*/ 	.short	0x0101
        /*02d6*/ 	.byte	0x04
	.zero		1


	//   ....[34]....
        /*02d8*/ 	.word	0x00001c80
        /*02dc*/ 	.word	0x0000009e
        /*02e0*/ 	.word	0x00000000
        /*02e4*/ 	.short	0x0101
        /*02e6*/ 	.byte	0x2d
	.zero		1


	//   ....[35]....
        /*02e8*/ 	.word	0x00001d50
        /*02ec*/ 	.word	0x000000ff
        /*02f0*/ 	.word	0x00000000
        /*02f4*/ 	.short	0x0101
        /*02f6*/ 	.byte	0x06
	.zero		1


	//   ....[36]....
        /*02f8*/ 	.word	0x00001e00
        /*02fc*/ 	.word	0x0000009d
        /*0300*/ 	.word	0x00000010
        /*0304*/ 	.short	0x010a
        /*0306*/ 	.byte	0x2a
	.zero		1


	//   ....[37]....
        /*0308*/ 	.word	0x00009bb0
        /*030c*/ 	.word	0x000000a0
        /*0310*/ 	.word	0x00000000
        /*0314*/ 	.short	0x0101
        /*0316*/ 	.byte	0x2d
	.zero		1


	//   ....[38]....
        /*0318*/ 	.word	0x0000a550
        /*031c*/ 	.word	0x0000000a
        /*0320*/ 	.word	0x00000058
        /*0324*/ 	.short	0x010a
        /*0326*/ 	.byte	0x3f
	.zero		1


	//   ....[39]....
        /*0328*/ 	.word	0x0000aa10
        /*032c*/ 	.word	0x00000005
        /*0330*/ 	.word	0x000000e8
        /*0334*/ 	.short	0x0101
        /*0336*/ 	.byte	0x3f
	.zero		1


	//   ....[40]....
        /*0338*/ 	.word	0x0000b190
        /*033c*/ 	.word	0x00000009
        /*0340*/ 	.word	0x00000000
        /*0344*/ 	.short	0x010a
        /*0346*/ 	.byte	0x3f
	.zero		1


	//   ....[41]....
        /*0348*/ 	.word	0x0000b210
        /*034c*/ 	.word	0x00000008
        /*0350*/ 	.word	0x00000000
        /*0354*/ 	.short	0x010a
        /*0356*/ 	.byte	0x3f
	.zero		1


	//   ....[42]....
        /*0358*/ 	.word	0x0000b2a0
        /*035c*/ 	.word	0x00000009
        /*0360*/ 	.word	0x00000000
        /*0364*/ 	.short	0x010a
        /*0366*/ 	.byte	0x3f
	.zero		1


	//   ....[43]....
        /*0368*/ 	.word	0x0000b330
        /*036c*/ 	.word	0x00000008
        /*0370*/ 	.word	0x00000000
        /*0374*/ 	.short	0x010a
        /*0376*/ 	.byte	0x3f
	.zero		1


	//   ....[44]....
        /*0378*/ 	.word	0x0000b3c0
        /*037c*/ 	.word	0x00000009
        /*0380*/ 	.word	0x00000000
        /*0384*/ 	.short	0x010a
        /*0386*/ 	.byte	0x3f
	.zero		1


	//   ....[45]....
        /*0388*/ 	.word	0x0000b450
        /*038c*/ 	.word	0x00000008
        /*0390*/ 	.word	0x00000000
        /*0394*/ 	.short	0x010a
        /*0396*/ 	.byte	0x3f
	.zero		1


	//   ....[46]....
        /*0398*/ 	.word	0x0000b4e0
        /*039c*/ 	.word	0x00000009
        /*03a0*/ 	.word	0x00000000
        /*03a4*/ 	.short	0x010a
        /*03a6*/ 	.byte	0x3f
	.zero		1


	//   ....[47]....
        /*03a8*/ 	.word	0x0000b570
        /*03ac*/ 	.word	0x00000008
        /*03b0*/ 	.word	0x00000000
        /*03b4*/ 	.short	0x010a
        /*03b6*/ 	.byte	0x3f
	.zero		1


	//   ....[48]....
        /*03b8*/ 	.word	0x0000b600
        /*03bc*/ 	.word	0x00000009
        /*03c0*/ 	.word	0x00000000
        /*03c4*/ 	.short	0x010a
        /*03c6*/ 	.byte	0x3f
	.zero		1


	//   ....[49]....
        /*03c8*/ 	.word	0x0000b690
        /*03cc*/ 	.word	0x00000006
        /*03d0*/ 	.word	0x00000000
        /*03d4*/ 	.short	0x010a
        /*03d6*/ 	.byte	0x3f
	.zero		1


	//   ....[50]....
        /*03d8*/ 	.word	0x0000b720
        /*03dc*/ 	.word	0x00000003
        /*03e0*/ 	.word	0x00000000
        /*03e4*/ 	.short	0x010a
        /*03e6*/ 	.byte	0x3f
	.zero		1


	//   ....[51]....
        /*03e8*/ 	.word	0x0000b780
        /*03ec*/ 	.word	0x0000009f
        /*03f0*/ 	.word	0x00000000
        /*03f4*/ 	.short	0x010a
        /*03f6*/ 	.byte	0x3f
	.zero		1


	//   ....[52]....
        /*03f8*/ 	.word	0x0000b7d0
        /*03fc*/ 	.word	0x00000003
        /*0400*/ 	.word	0x00000000
        /*0404*/ 	.short	0x010a
        /*0406*/ 	.byte	0x3f
	.zero		1


	//   ....[53]....
        /*0408*/ 	.word	0x0000b830
        /*040c*/ 	.word	0x00000004
        /*0410*/ 	.word	0x00000000
        /*0414*/ 	.short	0x010a
        /*0416*/ 	.byte	0x3f
	.zero		1


	//   ....[54]....
        /*0418*/ 	.word	0x0000b880
        /*041c*/ 	.word	0x0000009f
        /*0420*/ 	.word	0x00000010
        /*0424*/ 	.short	0x010a
        /*0426*/ 	.byte	0x3f
	.zero		1


	//   ....[55]....
        /*0428*/ 	.word	0x0000b950
        /*042c*/ 	.word	0x0000000a
        /*0430*/ 	.word	0x00000058
        /*0434*/ 	.short	0x010a
        /*0436*/ 	.byte	0x3f
	.zero		1


	//   ....[56]....
        /*0438*/ 	.word	0x0000ba20
        /*043c*/ 	.word	0x00000009
        /*0440*/ 	.word	0x00000000
        /*0444*/ 	.short	0x010a
        /*0446*/ 	.byte	0x3f
	.zero		1


	//   ....[57]....
        /*0448*/ 	.word	0x0000ba70
        /*044c*/ 	.word	0x00000008
        /*0450*/ 	.word	0x00000000
        /*0454*/ 	.short	0x010a
        /*0456*/ 	.byte	0x3f
	.zero		1


	//   ....[58]....
        /*0458*/ 	.word	0x0000bac0
        /*045c*/ 	.word	0x00000009
        /*0460*/ 	.word	0x00000000
        /*0464*/ 	.short	0x010a
        /*0466*/ 	.byte	0x3f
	.zero		1


	//   ....[59]....
        /*0468*/ 	.word	0x0000bb10
        /*046c*/ 	.word	0x00000008
        /*0470*/ 	.word	0x00000000
        /*0474*/ 	.short	0x010a
        /*0476*/ 	.byte	0x3f
	.zero		1


	//   ....[60]....
        /*0478*/ 	.word	0x0000bb60
        /*047c*/ 	.word	0x00000009
        /*0480*/ 	.word	0x00000000
        /*0484*/ 	.short	0x010a
        /*0486*/ 	.byte	0x3f
	.zero		1


	//   ....[61]....
        /*0488*/ 	.word	0x0000bbb0
        /*048c*/ 	.word	0x00000008
        /*0490*/ 	.word	0x00000000
        /*0494*/ 	.short	0x010a
        /*0496*/ 	.byte	0x3f
	.zero		1


	//   ....[62]....
        /*0498*/ 	.word	0x0000bc00
        /*049c*/ 	.word	0x00000009
        /*04a0*/ 	.word	0x00000000
        /*04a4*/ 	.short	0x010a
        /*04a6*/ 	.byte	0x3f
	.zero		1


	//   ....[63]....
        /*04a8*/ 	.word	0x0000bc50
        /*04ac*/ 	.word	0x00000008
        /*04b0*/ 	.word	0x00000000
        /*04b4*/ 	.short	0x010a
        /*04b6*/ 	.byte	0x3f
	.zero		1


	//   ....[64]....
        /*04b8*/ 	.word	0x0000bca0
        /*04bc*/ 	.word	0x00000009
        /*04c0*/ 	.word	0x00000000
        /*04c4*/ 	.short	0x010a
        /*04c6*/ 	.byte	0x3f
	.zero		1


	//   ....[65]....
        /*04c8*/ 	.word	0x0000bcf0
        /*04cc*/ 	.word	0x00000006
        /*04d0*/ 	.word	0x00000000
        /*04d4*/ 	.short	0x010a
        /*04d6*/ 	.byte	0x3f
	.zero		1


	//----- nvinfo : EIATTR_NUM_MBARRIERS
	.align		4
.L_37:
        /*04d8*/ 	.byte	0x03, 0x38
        /*04da*/ 	.short	0x001c


	//----- nvinfo : EIATTR_EXIT_INSTR_OFFSETS
	.align		4
        /*04dc*/ 	.byte	0x04, 0x1c
        /*04de*/ 	.short	(.L_39 - .L_38)


	//   ....[0]....
.L_38:
        /*04e0*/ 	.word	0x00001290


	//   ....[1]....
        /*04e4*/ 	.word	0x000012f0


	//   ....[2]....
        /*04e8*/ 	.word	0x0000a240


	//   ....[3]....
        /*04ec*/ 	.word	0x0000a270


	//   ....[4]....
        /*04f0*/ 	.word	0x0000b770


	//----- nvinfo : EIATTR_MAX_THREADS
	.align		4
.L_39:
        /*04f4*/ 	.byte	0x04, 0x05
        /*04f6*/ 	.short	(.L_41 - .L_40)
.L_40:
        /*04f8*/ 	.word	0x00000180
        /*04fc*/ 	.word	0x00000001
        /*0500*/ 	.word	0x00000001


	//----- nvinfo : EIATTR_CRS_STACK_SIZE
	.align		4
.L_41:
        /*0504*/ 	.byte	0x04, 0x1e
        /*0506*/ 	.short	(.L_43 - .L_42)
.L_42:
        /*0508*/ 	.word	0x00000000


	//----- nvinfo : EIATTR_CBANK_PARAM_SIZE
	.align		4
.L_43:
        /*050c*/ 	.byte	0x03, 0x19
        /*050e*/ 	.short	0x0470


	//----- nvinfo : EIATTR_PARAM_CBANK
	.align		4
        /*0510*/ 	.byte	0x04, 0x0a
        /*0512*/ 	.short	(.L_45 - .L_44)
	.align		4
.L_44:
        /*0514*/ 	.word	index@(.nv.constant0._ZN7cutlass13device_kernelINS_4gemm6kernel13GemmUniversalIN4cute5tupleIJiiiiEEENS1_10collective13CollectiveMmaINS1_34MainloopSm90TmaGmmaWarpSpecializedILi11ENS5_IJNS4_1CILi1EEESB_SB_EEENS1_32KernelTmaWarpSpecializedPingpongEEENS5_IJNSA_ILi64EEENSA_ILi256EEENSA_ILi32EEEEEENS_6half_tENS5_IJlSB_lEEESJ_NS5_IJSB_llEEENS4_8TiledMMAINS4_8MMA_AtomIJNS4_4SM904GMMA26MMA_64x256x16_F32F16F16_SSILNSP_5MajorE0ELSR_1ELNSP_7ScaleInE1ELSS_1EEEEEENS4_6LayoutISC_NS5_IJNSA_ILi0EEESW_SW_EEEEENS5_IJNS4_10UnderscoreESZ_SZ_EEEEENS4_13SM90_TMA_LOADENS4_14ComposedLayoutINS4_7SwizzleILi2ELi4ELi3EEENS4_18smem_ptr_flag_bitsILi16EEENSV_INS5_IJNSA_ILi8EEESH_EEENS5_IJSH_SB_EEEEEEEvNS4_8identityES12_NS13_INS14_ILi3ELi4ELi3EEES17_NSV_INS5_IJSF_S18_EEENS5_IJSB_SF_EEEEEEEvS1D_EENS_8epilogue10collective6detail29Sm90TmaWarpSpecializedAdapterINS1L_15DefaultEpilogueISJ_SK_SK_NS1K_6thread17LinearCombinationISJ_Li1EffLNS1P_9ScaleType4KindE0ELNS_15FloatRoundStyleE2ESJ_EENS1_15EpilogueDefaultEEEEEvvEEEEvNT_6ParamsE)
        /*0518*/ 	.short	0x0210
        /*051a*/ 	.short	0x0470


	//----- nvinfo : EIATTR_SW_WAR
	.align		4
.L_45:
        /*051c*/ 	.byte	0x04, 0x36
        /*051e*/ 	.short	(.L_47 - .L_46)
.L_46:
        /*0520*/ 	.word	0x00000008
.L_47:


//--------------------- .nv.callgraph             --------------------------
	.section	.nv.callgraph,"",@"SHT_CUDA_CALLGRAPH"
	.align	4
	.sectionentsize	8
	.align		4
        /*0000*/ 	.word	0x00000000
	.align		4
        /*0004*/ 	.word	0xffffffff
	.align		4
        /*0008*/ 	.word	index@(_ZN7cutlass13device_kernelINS_4gemm6kernel13GemmUniversalIN4cute5tupleIJiiiiEEENS1_10collective13CollectiveMmaINS1_34MainloopSm90TmaGmmaWarpSpecializedILi11ENS5_IJNS4_1CILi1EEESB_SB_EEENS1_32KernelTmaWarpSpecializedPingpongEEENS5_IJNSA_ILi64EEENSA_ILi256EEENSA_ILi32EEEEEENS_6half_tENS5_IJlSB_lEEESJ_NS5_IJSB_llEEENS4_8TiledMMAINS4_8MMA_AtomIJNS4_4SM904GMMA26MMA_64x256x16_F32F16F16_SSILNSP_5MajorE0ELSR_1ELNSP_7ScaleInE1ELSS_1EEEEEENS4_6LayoutISC_NS5_IJNSA_ILi0EEESW_SW_EEEEENS5_IJNS4_10UnderscoreESZ_SZ_EEEEENS4_13SM90_TMA_LOADENS4_14ComposedLayoutINS4_7SwizzleILi2ELi4ELi3EEENS4_18smem_ptr_flag_bitsILi16EEENSV_INS5_IJNSA_ILi8EEESH_EEENS5_IJSH_SB_EEEEEEEvNS4_8identityES12_NS13_INS14_ILi3ELi4ELi3EEES17_NSV_INS5_IJSF_S18_EEENS5_IJSB_SF_EEEEEEEvS1D_EENS_8epilogue10collective6detail29Sm90TmaWarpSpecializedAdapterINS1L_15DefaultEpilogueISJ_SK_SK_NS1K_6thread17LinearCombinationISJ_Li1EffLNS1P_9ScaleType4KindE0ELNS_15FloatRoundStyleE2ESJ_EENS1_15EpilogueDefaultEEEEEvvEEEEvNT_6ParamsE)
	.align		4
        /*000c*/ 	.word	index@(__assertfail)
	.align		4
        /*0010*/ 	.word	0x00000000
	.align		4
        /*0014*/ 	.word	0xfffffffe
	.align		4
        /*0018*/ 	.word	0x00000000
	.align		4
        /*001c*/ 	.word	0xfffffffd
	.align		4
        /*0020*/ 	.word	0x00000000
	.align		4
        /*0024*/ 	.word	0xfffffffc


//--------------------- .nv.constant4             --------------------------
	.section	.nv.constant4,"a",@progbits
	.align	8
	.align		8
.nv.constant4:
        /*0000*/ 	.dword	__assertfail
	.align		8
        /*0008*/ 	.dword	__unnamed_1
	.align		8
        /*0010*/ 	.dword	_ZN39_INTERNAL_de7dc301_4_k_cu_5ac1cf74_26994cuda3std3__45__cpo5beginE
	.align		8
        /*0018*/ 	.dword	_ZN39_INTERNAL_de7dc301_4_k_cu_5ac1cf74_26994cuda3std3__45__cpo3endE
	.align		8
        /*0020*/ 	.dword	_ZN39_INTERNAL_de7dc301_4_k_cu_5ac1cf74_26994cuda3std3__45__cpo6cbeginE
	.align		8
        /*0028*/ 	.dword	_ZN39_INTERNAL_de7dc301_4_k_cu_5ac1cf74_26994cuda3std3__45__cpo4cendE
	.align		8
        /*0030*/ 	.dword	_ZN39_INTERNAL_de7dc301_4_k_cu_5ac1cf74_26994cuda3std3__441_GLOBAL__N__de7dc301_4_k_cu_5ac1cf74_26996ignoreE
	.align		8
        /*0038*/ 	.dword	_ZN39_INTERNAL_de7dc301_4_k_cu_5ac1cf74_26994cuda3std3__419piecewise_constructE
	.align		8
        /*0040*/ 	.dword	_ZN39_INTERNAL_de7dc301_4_k_cu_5ac1cf74_26994cuda3std3__48in_placeE
	.align		8
        /*0048*/ 	.dword	_ZN39_INTERNAL_de7dc301_4_k_cu_5ac1cf74_26994cuda3std6ranges3__45__cpo4swapE
	.align		8
        /*0050*/ 	.dword	_ZN39_INTERNAL_de7dc301_4_k_cu_5ac1cf74_26994cuda3std6ranges3__45__cpo9iter_moveE
	.align		8
        /*0058*/ 	.dword	_ZN39_INTERNAL_de7dc301_4_k_cu_5ac1cf74_26994cute7productE
	.align		8
        /*0060*/ 	.dword	_ZN39_INTERNAL_de7dc301_4_k_cu_5ac1cf74_26994cute1_E
	.align		8
        /*0068*/ 	.dword	$str$22
	.align		8
        /*0070*/ 	.dword	$str$23


//--------------------- .text._ZN7cutlass13device_kernelINS_4gemm6kernel13GemmUniversalIN4cute5tupleIJiiiiEEENS1_10collective13CollectiveMmaINS1_34MainloopSm90TmaGmmaWarpSpecializedILi11ENS5_IJNS4_1CILi1EEESB_SB_EEENS1_32KernelTmaWarpSpecializedPingpongEEENS5_IJNSA_ILi64EEENSA_ILi256EEENSA_ILi32EEEEEENS_6half_tENS5_IJlSB_lEEESJ_NS5_IJSB_llEEENS4_8TiledMMAINS4_8MMA_AtomIJNS4_4SM904GMMA26MMA_64x256x16_F32F16F16_SSILNSP_5MajorE0ELSR_1ELNSP_7ScaleInE1ELSS_1EEEEEENS4_6LayoutISC_NS5_IJNSA_ILi0EEESW_SW_EEEEENS5_IJNS4_10UnderscoreESZ_SZ_EEEEENS4_13SM90_TMA_LOADENS4_14ComposedLayoutINS4_7SwizzleILi2ELi4ELi3EEENS4_18smem_ptr_flag_bitsILi16EEENSV_INS5_IJNSA_ILi8EEESH_EEENS5_IJSH_SB_EEEEEEEvNS4_8identityES12_NS13_INS14_ILi3ELi4ELi3EEES17_NSV_INS5_IJSF_S18_EEENS5_IJSB_SF_EEEEEEEvS1D_EENS_8epilogue10collective6detail29Sm90TmaWarpSpecializedAdapterINS1L_15DefaultEpilogueISJ_SK_SK_NS1K_6thread17LinearCombinationISJ_Li1EffLNS1P_9ScaleType4KindE0ELNS_15FloatRoundStyleE2ESJ_EENS1_15EpilogueDefaultEEEEEvvEEEEvNT_6ParamsE --------------------------
	.section	.text._ZN7cutlass13device_kernelINS_4gemm6kernel13GemmUniversalIN4cute5tupleIJiiiiEEENS1_10collective13CollectiveMmaINS1_34MainloopSm90TmaGmmaWarpSpecializedILi11ENS5_IJNS4_1CILi1EEESB_SB_EEENS1_32KernelTmaWarpSpecializedPingpongEEENS5_IJNSA_ILi64EEENSA_ILi256EEENSA_ILi32EEEEEENS_6half_tENS5_IJlSB_lEEESJ_NS5_IJSB_llEEENS4_8TiledMMAINS4_8MMA_AtomIJNS4_4SM904GMMA26MMA_64x256x16_F32F16F16_SSILNSP_5MajorE0ELSR_1ELNSP_7ScaleInE1ELSS_1EEEEEENS4_6LayoutISC_NS5_IJNSA_ILi0EEESW_SW_EEEEENS5_IJNS4_10UnderscoreESZ_SZ_EEEEENS4_13SM90_TMA_LOADENS4_14ComposedLayoutINS4_7SwizzleILi2ELi4ELi3EEENS4_18smem_ptr_flag_bitsILi16EEENSV_INS5_IJNSA_ILi8EEESH_EEENS5_IJSH_SB_EEEEEEEvNS4_8identityES12_NS13_INS14_ILi3ELi4ELi3EEES17_NSV_INS5_IJSF_S18_EEENS5_IJSB_SF_EEEEEEEvS1D_EENS_8epilogue10collective6detail29Sm90TmaWarpSpecializedAdapterINS1L_15DefaultEpilogueISJ_SK_SK_NS1K_6thread17LinearCombinationISJ_Li1EffLNS1P_9ScaleType4KindE0ELNS_15FloatRoundStyleE2ESJ_EENS1_15EpilogueDefaultEEEEEvvEEEEvNT_6ParamsE,"ax",@progbits
	.align	128
.text._ZN7cutlass13device_kernelINS_4gemm6kernel13GemmUniversalIN4cute5tupleIJiiiiEEENS1_10collective13CollectiveMmaINS1_34MainloopSm90TmaGmmaWarpSpecializedILi11ENS5_IJNS4_1CILi1EEESB_SB_EEENS1_32KernelTmaWarpSpecializedPingpongEEENS5_IJNSA_ILi64EEENSA_ILi256EEENSA_ILi32EEEEEENS_6half_tENS5_IJlSB_lEEESJ_NS5_IJSB_llEEENS4_8TiledMMAINS4_8MMA_AtomIJNS4_4SM904GMMA26MMA_64x256x16_F32F16F16_SSILNSP_5MajorE0ELSR_1ELNSP_7ScaleInE1ELSS_1EEEEEENS4_6LayoutISC_NS5_IJNSA_ILi0EEESW_SW_EEEEENS5_IJNS4_10UnderscoreESZ_SZ_EEEEENS4_13SM90_TMA_LOADENS4_14ComposedLayoutINS4_7SwizzleILi2ELi4ELi3EEENS4_18smem_ptr_flag_bitsILi16EEENSV_INS5_IJNSA_ILi8EEESH_EEENS5_IJSH_SB_EEEEEEEvNS4_8identityES12_NS13_INS14_ILi3ELi4ELi3EEES17_NSV_INS5_IJSF_S18_EEENS5_IJSB_SF_EEEEEEEvS1D_EENS_8epilogue10collective6detail29Sm90TmaWarpSpecializedAdapterINS1L_15DefaultEpilogueISJ_SK_SK_NS1K_6thread17LinearCombinationISJ_Li1EffLNS1P_9ScaleType4KindE0ELNS_15FloatRoundStyleE2ESJ_EENS1_15EpilogueDefaultEEEEEvvEEEEvNT_6ParamsE:
        .type           _ZN7cutlass13device_kernelINS_4gemm6kernel13GemmUniversalIN4cute5tupleIJiiiiEEENS1_10collective13CollectiveMmaINS1_34MainloopSm90TmaGmmaWarpSpecializedILi11ENS5_IJNS4_1CILi1EEESB_SB_EEENS1_32KernelTmaWarpSpecializedPingpongEEENS5_IJNSA_ILi64EEENSA_ILi256EEENSA_ILi32EEEEEENS_6half_tENS5_IJlSB_lEEESJ_NS5_IJSB_llEEENS4_8TiledMMAINS4_8MMA_AtomIJNS4_4SM904GMMA26MMA_64x256x16_F32F16F16_SSILNSP_5MajorE0ELSR_1ELNSP_7ScaleInE1ELSS_1EEEEEENS4_6LayoutISC_NS5_IJNSA_ILi0EEESW_SW_EEEEENS5_IJNS4_10UnderscoreESZ_SZ_EEEEENS4_13SM90_TMA_LOADENS4_14ComposedLayoutINS4_7SwizzleILi2ELi4ELi3EEENS4_18smem_ptr_flag_bitsILi16EEENSV_INS5_IJNSA_ILi8EEESH_EEENS5_IJSH_SB_EEEEEEEvNS4_8identityES12_NS13_INS14_ILi3ELi4ELi3EEES17_NSV_INS5_IJSF_S18_EEENS5_IJSB_SF_EEEEEEEvS1D_EENS_8epilogue10collective6detail29Sm90TmaWarpSpecializedAdapterINS1L_15DefaultEpilogueISJ_SK_SK_NS1K_6thread17LinearCombinationISJ_Li1EffLNS1P_9ScaleType4KindE0ELNS_15FloatRoundStyleE2ESJ_EENS1_15EpilogueDefaultEEEEEvvEEEEvNT_6ParamsE,@function
        .size           _ZN7cutlass13device_kernelINS_4gemm6kernel13GemmUniversalIN4cute5tupleIJiiiiEEENS1_10collective13CollectiveMmaINS1_34MainloopSm90TmaGmmaWarpSpecializedILi11ENS5_IJNS4_1CILi1EEESB_SB_EEENS1_32KernelTmaWarpSpecializedPingpongEEENS5_IJNSA_ILi64EEENSA_ILi256EEENSA_ILi32EEEEEENS_6half_tENS5_IJlSB_lEEESJ_NS5_IJSB_llEEENS4_8TiledMMAINS4_8MMA_AtomIJNS4_4SM904GMMA26MMA_64x256x16_F32F16F16_SSILNSP_5MajorE0ELSR_1ELNSP_7ScaleInE1ELSS_1EEEEEENS4_6LayoutISC_NS5_IJNSA_ILi0EEESW_SW_EEEEENS5_IJNS4_10UnderscoreESZ_SZ_EEEEENS4_13SM90_TMA_LOADENS4_14ComposedLayoutINS4_7SwizzleILi2ELi4ELi3EEENS4_18smem_ptr_flag_bitsILi16EEENSV_INS5_IJNSA_ILi8EEESH_EEENS5_IJSH_SB_EEEEEEEvNS4_8identityES12_NS13_INS14_ILi3ELi4ELi3EEES17_NSV_INS5_IJSF_S18_EEENS5_IJSB_SF_EEEEEEEvS1D_EENS_8epilogue10collective6detail29Sm90TmaWarpSpecializedAdapterINS1L_15DefaultEpilogueISJ_SK_SK_NS1K_6thread17LinearCombinationISJ_Li1EffLNS1P_9ScaleType4KindE0ELNS_15FloatRoundStyleE2ESJ_EENS1_15EpilogueDefaultEEEEEvvEEEEvNT_6ParamsE,(.L_x_340 - _ZN7cutlass13device_kernelINS_4gemm6kernel13GemmUniversalIN4cute5tupleIJiiiiEEENS1_10collective13CollectiveMmaINS1_34MainloopSm90TmaGmmaWarpSpecializedILi11ENS5_IJNS4_1CILi1EEESB_SB_EEENS1_32KernelTmaWarpSpecializedPingpongEEENS5_IJNSA_ILi64EEENSA_ILi256EEENSA_ILi32EEEEEENS_6half_tENS5_IJlSB_lEEESJ_NS5_IJSB_llEEENS4_8TiledMMAINS4_8MMA_AtomIJNS4_4SM904GMMA26MMA_64x256x16_F32F16F16_SSILNSP_5MajorE0ELSR_1ELNSP_7ScaleInE1ELSS_1EEEEEENS4_6LayoutISC_NS5_IJNSA_ILi0EEESW_SW_EEEEENS5_IJNS4_10UnderscoreESZ_SZ_EEEEENS4_13SM90_TMA_LOADENS4_14ComposedLayoutINS4_7SwizzleILi2ELi4ELi3EEENS4_18smem_ptr_flag_bitsILi16EEENSV_INS5_IJNSA_ILi8EEESH_EEENS5_IJSH_SB_EEEEEEEvNS4_8identityES12_NS13_INS14_ILi3ELi4ELi3EEES17_NSV_INS5_IJSF_S18_EEENS5_IJSB_SF_EEEEEEEvS1D_EENS_8epilogue10collective6detail29Sm90TmaWarpSpecializedAdapterINS1L_15DefaultEpilogueISJ_SK_SK_NS1K_6thread17LinearCombinationISJ_Li1EffLNS1P_9ScaleType4KindE0ELNS_15FloatRoundStyleE2ESJ_EENS1_15EpilogueDefaultEEEEEvvEEEEvNT_6ParamsE)
        .other          _ZN7cutlass13device_kernelINS_4gemm6kernel13GemmUniversalIN4cute5tupleIJiiiiEEENS1_10collective13CollectiveMmaINS1_34MainloopSm90TmaGmmaWarpSpecializedILi11ENS5_IJNS4_1CILi1EEESB_SB_EEENS1_32KernelTmaWarpSpecializedPingpongEEENS5_IJNSA_ILi64EEENSA_ILi256EEENSA_ILi32EEEEEENS_6half_tENS5_IJlSB_lEEESJ_NS5_IJSB_llEEENS4_8TiledMMAINS4_8MMA_AtomIJNS4_4SM904GMMA26MMA_64x256x16_F32F16F16_SSILNSP_5MajorE0ELSR_1ELNSP_7ScaleInE1ELSS_1EEEEEENS4_6LayoutISC_NS5_IJNSA_ILi0EEESW_SW_EEEEENS5_IJNS4_10UnderscoreESZ_SZ_EEEEENS4_13SM90_TMA_LOADENS4_14ComposedLayoutINS4_7SwizzleILi2ELi4ELi3EEENS4_18smem_ptr_flag_bitsILi16EEENSV_INS5_IJNSA_ILi8EEESH_EEENS5_IJSH_SB_EEEEEEEvNS4_8identityES12_NS13_INS14_ILi3ELi4ELi3EEES17_NSV_INS5_IJSF_S18_EEENS5_IJSB_SF_EEEEEEEvS1D_EENS_8epilogue10collective6detail29Sm90TmaWarpSpecializedAdapterINS1L_15DefaultEpilogueISJ_SK_SK_NS1K_6thread17LinearCombinationISJ_Li1EffLNS1P_9ScaleType4KindE0ELNS_15FloatRoundStyleE2ESJ_EENS1_15EpilogueDefaultEEEEEvvEEEEvNT_6ParamsE,@"STO_CUDA_ENTRY STV_DEFAULT"
_ZN7cutlass13device_kernelINS_4gemm6kernel13GemmUniversalIN4cute5tupleIJiiiiEEENS1_10collective13CollectiveMmaINS1_34MainloopSm90TmaGmmaWarpSpecializedILi11ENS5_IJNS4_1CILi1EEESB_SB_EEENS1_32KernelTmaWarpSpecializedPingpongEEENS5_IJNSA_ILi64EEENSA_ILi256EEENSA_ILi32EEEEEENS_6half_tENS5_IJlSB_lEEESJ_NS5_IJSB_llEEENS4_8TiledMMAINS4_8MMA_AtomIJNS4_4SM904GMMA26MMA_64x256x16_F32F16F16_SSILNSP_5MajorE0ELSR_1ELNSP_7ScaleInE1ELSS_1EEEEEENS4_6LayoutISC_NS5_IJNSA_ILi0EEESW_SW_EEEEENS5_IJNS4_10UnderscoreESZ_SZ_EEEEENS4_13SM90_TMA_LOADENS4_14ComposedLayoutINS4_7SwizzleILi2ELi4ELi3EEENS4_18smem_ptr_flag_bitsILi16EEENSV_INS5_IJNSA_ILi8EEESH_EEENS5_IJSH_SB_EEEEEEEvNS4_8identityES12_NS13_INS14_ILi3ELi4ELi3EEES17_NSV_INS5_IJSF_S18_EEENS5_IJSB_SF_EEEEEEEvS1D_EENS_8epilogue10collective6detail29Sm90TmaWarpSpecializedAdapterINS1L_15DefaultEpilogueISJ_SK_SK_NS1K_6thread17LinearCombinationISJ_Li1EffLNS1P_9ScaleType4KindE0ELNS_15FloatRoundStyleE2ESJ_EENS1_15EpilogueDefaultEEEEEvvEEEEvNT_6ParamsE:
[----:B------:R-:W0:Y:S02]  /*0000*/  LDC R1, c[0x0][0x28] ;  /* 0x00000a00ff017b82 */ /* 0x000e240000000800 */
[----:B0-----:R-:W-:Y:S01]  /*0010*/  VIADD R1, R1, 0xfffffff8 ;  /* 0xfffffff801017836 */ /* 0x001fe20000000000 */
[----:B------:R-:W0:Y:S01]  /*0020*/  S2R R4, SR_TID.X ;  /* 0x0000000000047919 */ /* 0x000e220000002100 */
[----:B------:R-:W-:Y:S01]  /*0030*/  ELECT P0, URZ, PT ;  /* 0x00000000003f782f */ /* 0x000fe20003800000 */
[----:B------:R-:W-:Y:S01]  /*0040*/  BSSY B0, `(.L_x_0) ;  /* 0x000000f000007945 */ /* 0x000fe20003800000 */
[--C-:B0-----:R-:W-:Y:S02]  /*0050*/  SHF.R.U32.HI R0, RZ, 0x5, R4.reuse ;  /* 0x00000005ff007819 */ /* 0x101fe40000011604 */
[----:B------:R-:W-:-:S03]  /*0060*/  SHF.R.U32.HI R5, RZ, 0x7, R4 ;  /* 0x00000007ff057819 */ /* 0x000fc60000011604 */
[----:B------:R-:W0:Y:S04]  /*0070*/  SHFL.IDX PT, R2, R0, RZ, 0x1f ;  /* 0x00001fff00027589 */ /* 0x000e2800000e0000 */
[----:B------:R1:W2:Y:S01]  /*0080*/  SHFL.IDX PT, R8, R5, RZ, 0x1f ;  /* 0x00001fff05087589 */ /* 0x0002a200000e0000 */
[----:B0-----:R-:W-:-:S13]  /*0090*/  ISETP.NE.OR P0, PT, R2, RZ, !P0 ;  /* 0x000000ff0200720c */ /* 0x001fda0004705670 */
[----:B-12---:R-:W-:Y:S05]  /*00a0*/  @P0 BRA `(.L_x_1) ;  /* 0x0000000000200947 */ /* 0x006fea0003800000 */
[----:B------:R-:W-:Y:S02]  /*00b0*/  ULDC.64 UR4, c[0x0][0x198] ;  /* 0x0000660000047ab9 */ /* 0x000fe40000000a00 */
[----:B------:R-:W-:Y:S02]  /*00c0*/  UIADD3 UR6, UP0, UR4, 0xf0, URZ ;  /* 0x000000f004067890 */ /* 0x000fe4000ff1e03f */
[----:B------:R-:W-:Y:S02]  /*00d0*/  UIADD3 UR4, UP1, UR4, 0x1f0, URZ ;  /* 0x000001f004047890 */ /* 0x000fe4000ff3e03f */
[----:B------:R-:W-:Y:S02]  /*00e0*/  UIADD3.X UR7, URZ, UR5, URZ, UP0, !UPT ;  /* 0x000000053f077290 */ /* 0x000fe400087fe43f */
[----:B------:R-:W-:-:S07]  /*00f0*/  UIADD3.X UR5, URZ, UR5, URZ, UP1, !UPT ;  /* 0x000000053f057290 */ /* 0x000fce0008ffe43f */
[----:B------:R0:W-:Y:S02]  /*0100*/  UTMACCTL.PF [UR6] ;  /* 0x00000000060079b9 */ /* 0x0001e40008040000 */
[----:B------:R0:W-:Y:S02]  /*0110*/  UTMACCTL.PF [UR4] ;  /* 0x00000000040079b9 */ /* 0x0001e40008040000 */
[----:B0-----:R-:W-:Y:S01]  /*0120*/  NOP ;  /* 0x0000000000007918 */ /* 0x001fe20000000000 */
.L_x_1:
[----:B------:R-:W-:Y:S05]  /*0130*/  BSYNC B0 ;  /* 0x0000000000007941 */ /* 0x000fea0003800000 */
.L_x_0:
[----:B------:R-:W0:Y:S02]  /*0140*/  SHFL.IDX PT, R3, R0, RZ, 0x1f ;  /* 0x00001fff00037589 */ /* 0x000e2400000e0000 */
[----:B0-----:R-:W-:-:S13]  /*0150*/  ISETP.NE.AND P0, PT, R3, RZ, PT ;  /* 0x000000ff0300720c */ /* 0x001fda0003f05270 */
[----:B------:R-:W-:Y:S05]  /*0160*/  @P0 BRA `(.L_x_2) ;  /* 0x00000000009c0947 */ /* 0x000fea0003800000 */
[----:B------:R-:W-:Y:S01]  /*0170*/  ELECT P0, URZ, PT ;  /* 0x00000000003f782f */ /* 0x000fe20003800000 */
[----:B------:R-:W-:-:S12]  /*0180*/  BSSY B0, `(.L_x_2) ;  /* 0x0000025000007945 */ /* 0x000fd80003800000 */
[----:B------:R-:W-:Y:S05]  /*0190*/  @!P0 BRA `(.L_x_3) ;  /* 0x00000000008c8947 */ /* 0x000fea0003800000 */
[----:B------:R-:W0:Y:S01]  /*01a0*/  S2UR UR8, SR_CgaCtaId ;  /* 0x00000000000879c3 */ /* 0x000e220000008800 */
[----:B------:R-:W-:Y:S01]  /*01b0*/  UMOV UR4, 0x400 ;  /* 0x0000040000047882 */ /* 0x000fe20000000000 */
[----:B------:R-:W-:Y:S01]  /*01c0*/  UMOV UR5, 0x1 ;  /* 0x0000000100057882 */ /* 0x000fe20000000000 */
[----:B------:R-:W-:Y:S02]  /*01d0*/  UMOV UR6, 0x80 ;  /* 0x0000008000067882 */ /* 0x000fe40000000000 */
[----:B------:R-:W-:-:S04]  /*01e0*/  UIADD3 UR6, -UR6, 0x100000, URZ ;  /* 0x0010000006067890 */ /* 0x000fc8000fffe13f */
[----:B------:R-:W-:Y:S02]  /*01f0*/  USHF.L.U32 UR7, UR6, 0xb, URZ ;  /* 0x0000000b06077899 */ /* 0x000fe4000800063f */
[----:B------:R-:W-:Y:S02]  /*0200*/  USHF.L.U32 UR6, UR6, 0x1, URZ ;  /* 0x0000000106067899 */ /* 0x000fe4000800063f */
[----:B0-----:R-:W-:Y:S02]  /*0210*/  ULEA UR8, UR8, UR4, 0x18 ;  /* 0x0000000408087291 */ /* 0x001fe4000f8ec03f */
[----:B------:R-:W-:-:S04]  /*0220*/  UIADD3 UR4, -UR5, 0x100000, URZ ;  /* 0x0010000005047890 */ /* 0x000fc8000fffe13f */
[----:B------:R-:W-:Y:S02]  /*0230*/  USHF.L.U32 UR5, UR4, 0xb, URZ ;  /* 0x0000000b04057899 */ /* 0x000fe4000800063f */
[----:B------:R-:W-:Y:S01]  /*0240*/  USHF.L.U32 UR4, UR4, 0x1, URZ ;  /* 0x0000000104047899 */ /* 0x000fe2000800063f */
[----:B------:R-:W0:Y:S11]  /*0250*/  FENCE.VIEW.ASYNC.S ;  /* 0x00000000000073c6 */ /* 0x000e360000000000 */
[----:B0-----:R0:W1:Y:S01]  /*0260*/  SYNCS.EXCH.64 URZ, [UR8], UR4 ;  /* 0x00000004083f75b2 */ /* 0x0010620008000100 */
[----:B------:R0:W2:Y:S01]  /*0270*/  SYNCS.EXCH.64 URZ, [UR8+0x58], UR6 ;  /* 0x00005806083f75b2 */ /* 0x0000a20008000100 */
[----:B------:R0:W3:Y:S01]  /*0280*/  SYNCS.EXCH.64 URZ, [UR8+0x8], UR4 ;  /* 0x00000804083f75b2 */ /* 0x0000e20008000100 */
[----:B------:R0:W4:Y:S01]  /*0290*/  SYNCS.EXCH.64 URZ, [UR8+0x60], UR6 ;  /* 0x00006006083f75b2 */ /* 0x0001220008000100 */
[----:B------:R0:W0:Y:S01]  /*02a0*/  SYNCS.EXCH.64 URZ, [UR8+0x10], UR4 ;  /* 0x00001004083f75b2 */ /* 0x0000220008000100 */
        /* <DEDUP_REMOVED lines=17> */
[----:B------:R-:W-:Y:S01]  /*03c0*/  NOP ;  /* 0x0000000000007918 */ /* 0x000fe20000000000 */
.L_x_3:
[----:B0-----:R-:W-:Y:S05]  /*03d0*/  BSYNC B0 ;  /* 0x0000000000007941 */ /* 0x001fea0003800000 */
.L_x_2:
[----:B------:R-:W0:Y:S01]  /*03e0*/  SHFL.IDX PT, R6, R0, RZ, 0x1f ;  /* 0x00001fff00067589 */ /* 0x000e2200000e0000 */
[----:B------:R-:W-:Y:S01]  /*03f0*/  ELECT P0, URZ, PT ;  /* 0x00000000003f782f */ /* 0x000fe20003800000 */
[----:B------:R-:W-:Y:S01]  /*0400*/  NOP ;  /* 0x0000000000007918 */ /* 0x000fe20000000000 */
[----:B------:R-:W-:Y:S01]  /*0410*/  ELECT P1, URZ, PT ;  /* 0x00000000003f782f */ /* 0x000fe20003820000 */
[----:B------:R-:W5:Y:S01]  /*0420*/  SHFL.IDX PT, R3, R0, RZ, 0x1f ;  /* 0x00001fff00037589 */ /* 0x000f6200000e0000 */
[----:B------:R-:W-:Y:S01]  /*0430*/  UMOV UR4, 0x20 ;  /* 0x0000002000047882 */ /* 0x000fe20000000000 */
[----:B------:R-:W-:Y:S01]  /*0440*/  UMOV UR11, 0x80 ;  /* 0x00000080000b7882 */ /* 0x000fe20000000000 */
[----:B------:R-:W-:Y:S01]  /*0450*/  NOP ;  /* 0x0000000000007918 */ /* 0x000fe20000000000 */
[C---:B------:R-:W-:Y:S01]  /*0460*/  VIADD R33, R8.reuse, 0xffffffff ;  /* 0xffffffff08217836 */ /* 0x040fe20000000000 */
[----:B------:R-:W1:Y:S01]  /*0470*/  SHFL.IDX PT, R5, R5, RZ, 0x1f ;  /* 0x00001fff05057589 */ /* 0x000e6200000e0000 */
[----:B------:R-:W-:Y:S01]  /*0480*/  ULDC.64 UR38, c[0x0][0x208] ;  /* 0x0000820000267ab9 */ /* 0x000fe20000000a00 */
[----:B------:R-:W-:-:S02]  /*0490*/  ISETP.NE.AND P2, PT, R8, RZ, PT ;  /* 0x000000ff0800720c */ /* 0x000fc40003f45270 */
[----:B------:R-:W-:Y:S02]  /*04a0*/  ISETP.GE.U32.AND P3, PT, R33, 0x2, PT ;  /* 0x000000022100780c */ /* 0x000fe40003f66070 */
[----:B0-----:R-:W-:Y:S02]  /*04b0*/  ISETP.NE.OR P0, PT, R6, RZ, !P0 ;  /* 0x000000ff0600720c */ /* 0x001fe40004705670 */
[----:B-----5:R-:W-:Y:S02]  /*04c0*/  ISETP.NE.OR P1, PT, R3, RZ, !P1 ;  /* 0x000000ff0300720c */ /* 0x020fe40004f25670 */
[----:B------:R-:W-:-:S04]  /*04d0*/  SHF.R.S32.HI R3, RZ, 0x1f, R2 ;  /* 0x0000001fff037819 */ /* 0x000fc80000011402 */
[----:B------:R-:W-:-:S05]  /*04e0*/  LEA.HI R3, R3, R2, RZ, 0x2 ;  /* 0x0000000203037211 */ /* 0x000fca00078f10ff */
[----:B------:R-:W-:Y:S01]  /*04f0*/  VOTEU.ALL UP0, P0 ;  /* 0x00000000003f7886 */ /* 0x000fe20000000000 */
[----:B------:R-:W-:Y:S01]  /*0500*/  LOP3.LUT R3, R3, 0xfffffffc, RZ, 0xc0, !PT ;  /* 0xfffffffc03037812 */ /* 0x000fe200078ec0ff */
[----:B------:R-:W-:-:S03]  /*0510*/  VOTEU.ALL UP1, P1 ;  /* 0x00000000003f7886 */ /* 0x000fc60000820000 */
[----:B------:R-:W0:Y:S01]  /*0520*/  @!UP0 S2UR UR7, SR_CgaCtaId ;  /* 0x00000000000789c3 */ /* 0x000e220000008800 */
[----:B------:R-:W-:Y:S01]  /*0530*/  @!UP0 UMOV UR6, 0x400 ;  /* 0x0000040000068882 */ /* 0x000fe20000000000 */
[----:B------:R-:W-:-:S04]  /*0540*/  @!UP0 UIADD3 UR4, -UR4, 0x100000, URZ ;  /* 0x0010000004048890 */ /* 0x000fc8000fffe13f */
[----:B------:R-:W-:Y:S02]  /*0550*/  @!UP0 USHF.L.U32 UR5, UR4, 0xb, URZ ;  /* 0x0000000b04058899 */ /* 0x000fe4000800063f */
[----:B------:R-:W-:Y:S01]  /*0560*/  @!UP0 USHF.L.U32 UR4, UR4, 0x1, URZ ;  /* 0x0000000104048899 */ /* 0x000fe2000800063f */
[----:B------:R-:W-:Y:S01]  /*0570*/  IMAD.IADD R0, R2, 0x1, -R3 ;  /* 0x0000000102007824 */ /* 0x000fe200078e0a03 */
[----:B------:R-:W-:Y:S01]  /*0580*/  @!UP1 UMOV UR9, 0x400 ;  /* 0x0000040000099882 */ /* 0x000fe20000000000 */
[----:B------:R-:W-:Y:S01]  /*0590*/  VOTEU.ALL UP2, P1 ;  /* 0x00000000003f7886 */ /* 0x000fe20000840000 */
[----:B------:R-:W-:Y:S01]  /*05a0*/  VOTEU.ALL UP3, P1 ;  /* 0x00000000003f7886 */ /* 0x000fe20000860000 */
[----:B------:R-:W-:Y:S01]  /*05b0*/  VOTEU.ALL UP4, P1 ;  /* 0x00000000003f7886 */ /* 0x000fe20000880000 */
[----:B------:R-:W5:Y:S01]  /*05c0*/  @!UP1 S2UR UR10, SR_CgaCtaId ;  /* 0x00000000000a99c3 */ /* 0x000f620000008800 */
[----:B------:R-:W-:Y:S01]  /*05d0*/  VOTEU.ALL UP5, P1 ;  /* 0x00000000003f7886 */ /* 0x000fe200008a0000 */
[----:B------:R-:W-:-:S04]  /*05e0*/  SHF.R.S32.HI R3, RZ, 0x1f, R4 ;  /* 0x0000001fff037819 */ /* 0x000fc80000011404 */
[----:B------:R-:W-:-:S04]  /*05f0*/  LEA.HI R3, R3, R4, RZ, 0x7 ;  /* 0x0000000403037211 */ /* 0x000fc800078f38ff */
[----:B------:R-:W-:-:S05]  /*0600*/  LOP3.LUT R3, R3, 0xffffff80, RZ, 0xc0, !PT ;  /* 0xffffff8003037812 */ /* 0x000fca00078ec0ff */
[----:B------:R-:W-:Y:S01]  /*0610*/  IMAD.IADD R3, R4, 0x1, -R3 ;  /* 0x0000000104037824 */ /* 0x000fe200078e0a03 */
[----:B0-----:R-:W-:Y:S02]  /*0620*/  @!UP0 ULEA UR8, UR7, UR6, 0x18 ;  /* 0x0000000607088291 */ /* 0x001fe4000f8ec03f */
[----:B------:R-:W-:-:S04]  /*0630*/  @!UP1 UIADD3 UR6, -UR11, 0x100000, URZ ;  /* 0x001000000b069890 */ /* 0x000fc8000fffe13f */
[----:B------:R-:W-:Y:S02]  /*0640*/  @!UP1 USHF.L.U32 UR7, UR6, 0xb, URZ ;  /* 0x0000000b06079899 */ /* 0x000fe4000800063f */
[----:B------:R-:W-:Y:S01]  /*0650*/  @!UP1 USHF.L.U32 UR6, UR6, 0x1, URZ ;  /* 0x0000000106069899 */ /* 0x000fe2000800063f */
[----:B------:R-:W-:Y:S01]  /*0660*/  VOTEU.ALL UP0, P0 ;  /* 0x00000000003f7886 */ /* 0x000fe20000000000 */
[----:B-----5:R-:W-:Y:S01]  /*0670*/  @!UP1 ULEA UR9, UR10, UR9, 0x18 ;  /* 0x000000090a099291 */ /* 0x020fe2000f8ec03f */
[----:B------:R-:W-:Y:S02]  /*0680*/  VOTEU.ALL UP1, P0 ;  /* 0x00000000003f7886 */ /* 0x000fe40000020000 */
[----:B------:R-:W-:Y:S01]  /*0690*/  ULDC.64 UR10, c[0x0][0x598] ;  /* 0x00016600000a7ab9 */ /* 0x000fe20000000a00 */
[----:B------:R-:W-:Y:S01]  /*06a0*/  ISETP.NE.AND P0, PT, R0, 0x3, PT ;  /* 0x000000030000780c */ /* 0x000fe20003f05270 */
[----:B------:R-:W0:Y:S02]  /*06b0*/  FENCE.VIEW.ASYNC.S ;  /* 0x00000000000073c6 */ /* 0x000e240000000000 */
[----:B0-----:R0:W1:Y:S01]  /*06c0*/  @!UP0 SYNCS.EXCH.64 URZ, [UR8+0xe0], UR4 ;  /* 0x0000e004083f85b2 */ /* 0x0010620008000100 */
[----:B------:R-:W-:-:S02]  /*06d0*/  ISETP.NE.U32.AND P1, PT, RZ, UR10, PT ;  /* 0x0000000aff007c0c */ /* 0x000fc4000bf25070 */
[----:B------:R-:W-:Y:S02]  /*06e0*/  ISETP.EQ.OR P0, PT, R0, RZ, !P0 ;  /* 0x000000ff0000720c */ /* 0x000fe40004702670 */
[----:B------:R-:W-:Y:S02]  /*06f0*/  ISETP.NE.AND.EX P1, PT, RZ, UR11, PT, P1 ;  /* 0x0000000bff007c0c */ /* 0x000fe4000bf25310 */
[----:B------:R-:W-:-:S04]  /*0700*/  ISETP.EQ.AND P0, PT, R8, RZ, P0 ;  /* 0x000000ff0800720c */ /* 0x000fc80000702270 */
[----:B------:R-:W-:-:S04]  /*0710*/  SEL R16, RZ, 0x1, !P0 ;  /* 0x00000001ff107807 */ /* 0x000fc80004000000 */
[----:B------:R-:W-:Y:S01]  /*0720*/  SEL R16, R16, 0x2, P3 ;  /* 0x0000000210107807 */ /* 0x000fe20001800000 */
[----:B------:R0:W1:Y:S01]  /*0730*/  @!UP1 SYNCS.EXCH.64 URZ, [UR8+0xe8], UR4 ;  /* 0x0000e804083f95b2 */ /* 0x0000620008000100 */
[----:B------:R-:W-:Y:S01]  /*0740*/  NOP ;  /* 0x0000000000007918 */ /* 0x000fe20000000000 */
[----:B------:R0:W1:Y:S01]  /*0750*/  @!UP2 SYNCS.EXCH.64 URZ, [UR9+0xc0], UR6 ;  /* 0x0000c006093fa5b2 */ /* 0x0000620008000100 */
[----:B------:R0:W1:Y:S01]  /*0760*/  @!UP3 SYNCS.EXCH.64 URZ, [UR9+0xc8], UR6 ;  /* 0x0000c806093fb5b2 */ /* 0x0000620008000100 */
[----:B------:R0:W1:Y:S01]  /*0770*/  @!UP4 SYNCS.EXCH.64 URZ, [UR9+0xd0], UR6 ;  /* 0x0000d006093fc5b2 */ /* 0x0000620008000100 */
[----:B------:R0:W1:Y:S01]  /*0780*/  @!UP5 SYNCS.EXCH.64 URZ, [UR9+0xd8], UR6 ;  /* 0x0000d806093fd5b2 */ /* 0x0000620008000100 */
[----:B------:R-:W-:Y:S01]  /*0790*/  NOP ;  /* 0x0000000000007918 */ /* 0x000fe20000000000 */
[----:B-1234-:R-:W-:Y:S06]  /*07a0*/  BAR.SYNC.DEFER_BLOCKING 0x0 ;  /* 0x0000000000007b1d */ /* 0x01efec0000010000 */
[----:B0-----:R-:W-:Y:S05]  /*07b0*/  @!P1 BRA `(.L_x_4) ;  /* 0x00000000001c9947 */ /* 0x001fea0003800000 */
[----:B------:R-:W0:Y:S02]  /*07c0*/  LDC.64 R6, c[0x0][0x598] ;  /* 0x00016600ff067b82 */ /* 0x000e240000000a00 */
[----:B0-----:R-:W2:Y:S02]  /*07d0*/  LDG.E.64 R6, desc[UR38][R6.64] ;  /* 0x0000002606067981 */ /* 0x001ea4000c1e1b00 */
[----:B--2---:R-:W-:-:S04]  /*07e0*/  ISETP.NE.U32.AND P0, PT, R6, RZ, PT ;  /* 0x000000ff0600720c */ /* 0x004fc80003f05070 */
[----:B------:R-:W-:-:S13]  /*07f0*/  ISETP.NE.AND.EX P0, PT, R7, RZ, PT, P0 ;  /* 0x000000ff0700720c */ /* 0x000fda0003f05300 */
[----:B------:R-:W-:Y:S05]  /*0800*/  @!P0 BRA `(.L_x_4) ;  /* 0x0000000000088947 */ /* 0x000fea0003800000 */
[----:B------:R1:W5:Y:S01]  /*0810*/  LD.E R153, desc[UR38][R6.64] ;  /* 0x0000002606997980 */ /* 0x000362000c101900 */
[----:B------:R-:W-:Y:S05]  /*0820*/  BRA `(.L_x_5) ;  /* 0x0000000000247947 */ /* 0x000fea0003800000 */
.L_x_4:
[----:B------:R-:W-:Y:S02]  /*0830*/  ULDC.64 UR4, c[0x0][0x588] ;  /* 0x0001620000047ab9 */ /* 0x000fe40000000a00 */
[----:B------:R-:W-:-:S04]  /*0840*/  ISETP.NE.U32.AND P0, PT, RZ, UR4, PT ;  /* 0x00000004ff007c0c */ /* 0x000fc8000bf05070 */
[----:B------:R-:W-:-:S13]  /*0850*/  ISETP.NE.AND.EX P0, PT, RZ, UR5, PT, P0 ;  /* 0x00000005ff007c0c */ /* 0x000fda000bf05300 */
[----:B------:R-:W-:Y:S05]  /*0860*/  @!P0 BRA `(.L_x_6) ;  /* 0x00000000000c8947 */ /* 0x000fea0003800000 */
[----:B------:R-:W0:Y:S02]  /*0870*/  LDC.64 R6, c[0x0][0x588] ;  /* 0x00016200ff067b82 */ /* 0x000e240000000a00 */
[----:B0-----:R0:W5:Y:S01]  /*0880*/  LDG.E R153, desc[UR38][R6.64] ;  /* 0x0000002606997981 */ /* 0x001162000c1e1900 */
[----:B------:R-:W-:Y:S05]  /*0890*/  BRA `(.L_x_5) ;  /* 0x0000000000087947 */ /* 0x000fea0003800000 */
.L_x_6:
[----:B------:R-:W-:Y:S02]  /*08a0*/  ULDC UR4, c[0x0][0x580] ;  /* 0x0001600000047ab9 */ /* 0x000fe40000000800 */
[----:B------:R-:W-:-:S07]  /*08b0*/  IMAD.U32 R153, RZ, RZ, UR4 ;  /* 0x00000004ff997e24 */ /* 0x000fce000f8e00ff */
.L_x_5:
[----:B------:R-:W-:Y:S02]  /*08c0*/  ULDC.64 UR4, c[0x0][0x5a0] ;  /* 0x0001680000047ab9 */ /* 0x000fe40000000a00 */
[----:B------:R-:W-:-:S04]  /*08d0*/  ISETP.NE.U32.AND P0, PT, RZ, UR4, PT ;  /* 0x00000004ff007c0c */ /* 0x000fc8000bf05070 */
[----:B------:R-:W-:-:S13]  /*08e0*/  ISETP.NE.AND.EX P0, PT, RZ, UR5, PT, P0 ;  /* 0x00000005ff007c0c */ /* 0x000fda000bf05300 */
[----:B------:R-:W-:Y:S05]  /*08f0*/  @!P0 BRA `(.L_x_7) ;  /* 0x00000000001c8947 */ /* 0x000fea0003800000 */
[----:B01----:R-:W0:Y:S02]  /*0900*/  LDC.64 R6, c[0x0][0x5a0] ;  /* 0x00016800ff067b82 */ /* 0x003e240000000a00 */
[----:B0-----:R-:W2:Y:S02]  /*0910*/  LDG.E.64 R6, desc[UR38][R6.64] ;  /* 0x0000002606067981 */ /* 0x001ea4000c1e1b00 */
[----:B--2---:R-:W-:-:S04]  /*0920*/  ISETP.NE.U32.AND P0, PT, R6, RZ, PT ;  /* 0x000000ff0600720c */ /* 0x004fc80003f05070 */
[----:B------:R-:W-:-:S13]  /*0930*/  ISETP.NE.AND.EX P0, PT, R7, RZ, PT, P0 ;  /* 0x000000ff0700720c */ /* 0x000fda0003f05300 */
[----:B------:R-:W-:Y:S05]  /*0940*/  @!P0 BRA `(.L_x_7) ;  /* 0x0000000000088947 */ /* 0x000fea0003800000 */
[----:B------:R3:W5:Y:S01]  /*0950*/  LD.E R152, desc[UR38][R6.64] ;  /* 0x0000002606987980 */ /* 0x000762000c101900 */
[----:B------:R-:W-:Y:S05]  /*0960*/  BRA `(.L_x_8) ;  /* 0x0000000000247947 */ /* 0x000fea0003800000 */
.L_x_7:
[----:B------:R-:W-:Y:S02]  /*0970*/  ULDC.64 UR4, c[0x0][0x590] ;  /* 0x0001640000047ab9 */ /* 0x000fe40000000a00 */
[----:B------:R-:W-:-:S04]  /*0980*/  ISETP.NE.U32.AND P0, PT, RZ, UR4, PT ;  /* 0x00000004ff007c0c */ /* 0x000fc8000bf05070 */
[----:B------:R-:W-:-:S13]  /*0990*/  ISETP.NE.AND.EX P0, PT, RZ, UR5, PT, P0 ;  /* 0x00000005ff007c0c */ /* 0x000fda000bf05300 */
[----:B------:R-:W-:Y:S05]  /*09a0*/  @!P0 BRA `(.L_x_9) ;  /* 0x00000000000c8947 */ /* 0x000fea0003800000 */
[----:B01----:R-:W0:Y:S02]  /*09b0*/  LDC.64 R6, c[0x0][0x590] ;  /* 0x00016400ff067b82 */ /* 0x003e240000000a00 */
[----:B0-----:R2:W5:Y:S01]  /*09c0*/  LDG.E R152, desc[UR38][R6.64] ;  /* 0x0000002606987981 */ /* 0x001562000c1e1900 */
[----:B------:R-:W-:Y:S05]  /*09d0*/  BRA `(.L_x_8) ;  /* 0x0000000000087947 */ /* 0x000fea0003800000 */
.L_x_9:
[----:B------:R-:W-:Y:S02]  /*09e0*/  ULDC UR4, c[0x0][0x584] ;  /* 0x0001610000047ab9 */ /* 0x000fe40000000800 */
[----:B------:R-:W-:-:S07]  /*09f0*/  IMAD.U32 R152, RZ, RZ, UR4 ;  /* 0x00000004ff987e24 */ /* 0x000fce000f8e00ff */
.L_x_8:
[----:B------:R-:W4:Y:S01]  /*0a00*/  LDC R2, c[0x0][0x65c] ;  /* 0x00019700ff027b82 */ /* 0x000f220000000800 */
[----:B------:R-:W4:Y:S01]  /*0a10*/  S2R R14, SR_CTAID.Y ;  /* 0x00000000000e7919 */ /* 0x000f220000002600 */
[----:B------:R-:W-:Y:S01]  /*0a20*/  ULDC UR6, c[0x0][0x28c] ;  /* 0x0000a30000067ab9 */ /* 0x000fe20000000800 */
[----:B------:R-:W-:Y:S01]  /*0a30*/  ISETP.NE.AND P0, PT, R8, 0x2, PT ;  /* 0x000000020800780c */ /* 0x000fe20003f05270 */
[----:B------:R-:W-:Y:S01]  /*0a40*/  UIADD3 UR6, UR6, 0x1f, URZ ;  /* 0x0000001f06067890 */ /* 0x000fe2000fffe03f */
[----:B0123--:R-:W0:Y:S01]  /*0a50*/  S2R R6, SR_CTAID.X ;  /* 0x0000000000067919 */ /* 0x00fe220000002500 */
[----:B------:R-:W-:Y:S01]  /*0a60*/  IMAD.MOV.U32 R7, RZ, RZ, RZ ;  /* 0x000000ffff077224 */ /* 0x000fe200078e00ff */
[----:B------:R-:W-:Y:S01]  /*0a70*/  UMOV UR40, URZ ;  /* 0x0000003f00287c82 */ /* 0x000fe20008000000 */
[----:B------:R-:W-:Y:S01]  /*0a80*/  USHF.R.S32.HI UR7, URZ, 0x1f, UR6 ;  /* 0x0000001f3f077899 */ /* 0x000fe20008011406 */
[----:B------:R-:W-:Y:S01]  /*0a90*/  UMOV UR36, URZ ;  /* 0x0000003f00247c82 */ /* 0x000fe20008000000 */
[----:B------:R-:W-:-:S02]  /*0aa0*/  ULDC.64 UR8, c[0x0][0x650] ;  /* 0x0001940000087ab9 */ /* 0x000fc40000000a00 */
[----:B------:R-:W-:-:S04]  /*0ab0*/  ULEA.HI UR7, UR7, UR6, URZ, 0x5 ;  /* 0x0000000607077291 */ /* 0x000fc8000f8f283f */
[----:B------:R-:W-:Y:S01]  /*0ac0*/  USHF.R.S32.HI UR37, URZ, 0x5, UR7 ;  /* 0x000000053f257899 */ /* 0x000fe20008011407 */
[----:B----4-:R-:W-:-:S13]  /*0ad0*/  ISETP.NE.AND P1, PT, R2, 0x1, PT ;  /* 0x000000010200780c */ /* 0x010fda0003f25270 */
[----:B------:R-:W0:Y:S01]  /*0ae0*/  @P1 LDC R19, c[0x0][0x10] ;  /* 0x00000400ff131b82 */ /* 0x000e220000000800 */
[----:B------:R-:W-:Y:S02]  /*0af0*/  @P1 IMAD.MOV.U32 R8, RZ, RZ, R14 ;  /* 0x000000ffff081224 */ /* 0x000fe400078e000e */
[----:B------:R-:W-:Y:S02]  /*0b00*/  @P1 IMAD.MOV.U32 R9, RZ, RZ, RZ ;  /* 0x000000ffff091224 */ /* 0x000fe400078e00ff */
[----:B------:R-:W-:-:S03]  /*0b10*/  @P1 IMAD.MOV.U32 R17, RZ, RZ, RZ ;  /* 0x000000ffff111224 */ /* 0x000fc600078e00ff */
[----:B------:R-:W1:Y:S01]  /*0b20*/  @!P1 LDC R11, c[0x0][0xc] ;  /* 0x00000300ff0b9b82 */ /* 0x000e620000000800 */
[----:B------:R-:W-:Y:S01]  /*0b30*/  ULDC UR4, c[0x0][0xc] ;  /* 0x0000030000047ab9 */ /* 0x000fe20000000800 */
[----:B------:R-:W-:Y:S02]  /*0b40*/  ULDC UR5, c[0x0][0x10] ;  /* 0x0000040000057ab9 */ /* 0x000fe40000000800 */
[----:B------:R-:W-:-:S04]  /*0b50*/  UIMAD.WIDE.U32 UR4, UR4, UR5, URZ ;  /* 0x00000005040472a5 */ /* 0x000fc8000f8e003f */
[----:B------:R-:W2:Y:S01]  /*0b60*/  LDC R2, c[0x0][0x14] ;  /* 0x00000500ff027b82 */ /* 0x000ea20000000800 */
[----:B0-----:R-:W-:-:S04]  /*0b70*/  @P1 IMAD.WIDE.U32 R18, R6, R19, R8 ;  /* 0x0000001306121225 */ /* 0x001fc800078e0008 */
[----:B------:R-:W-:Y:S02]  /*0b80*/  @P1 IMAD.IADD R17, R19, 0x1, R17 ;  /* 0x0000000113111824 */ /* 0x000fe400078e0211 */
[----:B-1----:R-:W-:-:S04]  /*0b90*/  @!P1 IMAD.WIDE.U32 R8, R11, R14, R6 ;  /* 0x0000000e0b089225 */ /* 0x002fc800078e0006 */
[----:B------:R-:W-:Y:S02]  /*0ba0*/  @!P1 IMAD.MOV.U32 R18, RZ, RZ, R8 ;  /* 0x000000ffff129224 */ /* 0x000fe400078e0008 */
[----:B------:R-:W-:Y:S02]  /*0bb0*/  @!P1 IMAD.MOV.U32 R17, RZ, RZ, R9 ;  /* 0x000000ffff119224 */ /* 0x000fe400078e0009 */
[----:B--2---:R-:W-:-:S04]  /*0bc0*/  IMAD.WIDE.U32 R12, R2, UR4, RZ ;  /* 0x00000004020c7c25 */ /* 0x004fc8000f8e00ff */
[----:B------:R-:W-:Y:S01]  /*0bd0*/  IMAD R23, R2, UR5, RZ ;  /* 0x0000000502177c24 */ /* 0x000fe2000f8e02ff */
[----:B------:R0:W-:Y:S03]  /*0be0*/  STL.64 [R1], R12 ;  /* 0x0000000c01007387 */ /* 0x0001e60000100a00 */
[----:B------:R-:W-:Y:S01]  /*0bf0*/  IMAD.IADD R23, R13, 0x1, R23 ;  /* 0x000000010d177824 */ /* 0x000fe200078e0217 */
[----:B------:R-:W-:Y:S06]  /*0c00*/  @P0 BRA `(.L_x_10) ;  /* 0x0000000000200947 */ /* 0x000fec0003800000 */
[----:B------:R-:W-:Y:S01]  /*0c10*/  UISETP.GE.U32.AND UP0, UPT, UR37, 0xb, UPT ;  /* 0x0000000b2500788c */ /* 0x000fe2000bf06070 */
[----:B------:R-:W-:Y:S01]  /*0c20*/  IADD3 R18, P0, R18, R12, RZ ;  /* 0x0000000c12127210 */ /* 0x000fe20007f1e0ff */
[----:B------:R-:W-:Y:S01]  /*0c30*/  UIMAD.WIDE.U32 UR4, UR37, -0x45d1745d, URZ ;  /* 0xba2e8ba3250478a5 */ /* 0x000fe2000f8e003f */
[----:B------:R-:W-:-:S03]  /*0c40*/  UMOV UR36, URZ ;  /* 0x0000003f00247c82 */ /* 0x000fc60008000000 */
[----:B------:R-:W-:Y:S01]  /*0c50*/  USHF.R.U32.HI UR4, URZ, 0x3, UR5 ;  /* 0x000000033f047899 */ /* 0x000fe20008011605 */
[----:B------:R-:W-:-:S03]  /*0c60*/  IMAD.X R17, R23, 0x1, R17, P0 ;  /* 0x0000000117117824 */ /* 0x000fc600000e0611 */
[----:B------:R-:W-:Y:S02]  /*0c70*/  UIMAD UR40, UR4, -0xb, UR37 ;  /* 0xfffffff5042878a4 */ /* 0x000fe4000f8e0225 */
[----:B------:R-:W-:-:S12]  /*0c80*/  @UP0 ULOP3.LUT UR36, UR4, 0x1, URZ, 0xc0, !UPT ;  /* 0x0000000104240892 */ /* 0x000fd8000f8ec03f */
.L_x_10:
[----:B------:R-:W-:Y:S01]  /*0c90*/  ISETP.GE.U32.AND P0, PT, R18, UR8, PT ;  /* 0x0000000812007c0c */ /* 0x000fe2000bf06070 */
[----:B------:R-:W-:Y:S01]  /*0ca0*/  IMAD.MOV.U32 R19, RZ, RZ, -0x1 ;  /* 0xffffffffff137424 */ /* 0x000fe200078e00ff */
[----:B------:R-:W-:Y:S01]  /*0cb0*/  PRMT R8, RZ, 0x7610, R8 ;  /* 0x00007610ff087816 */ /* 0x000fe20000000008 */
[----:B------:R-:W-:Y:S01]  /*0cc0*/  IMAD.MOV.U32 R22, RZ, RZ, -0x1 ;  /* 0xffffffffff167424 */ /* 0x000fe200078e00ff */
[----:B------:R-:W-:Y:S01]  /*0cd0*/  ISETP.GE.U32.AND.EX P0, PT, R17, UR9, PT, P0 ;  /* 0x0000000911007c0c */ /* 0x000fe2000bf06100 */
[----:B------:R-:W-:-:S12]  /*0ce0*/  IMAD.MOV.U32 R2, RZ, RZ, -0x1 ;  /* 0xffffffffff027424 */ /* 0x000fd800078e00ff */
[----:B------:R-:W-:Y:S05]  /*0cf0*/  @P0 BRA `(.L_x_11) ;  /* 0x00000004005c0947 */ /* 0x000fea0003800000 */
[----:B------:R-:W1:Y:S01]  /*0d00*/  LDC.64 R20, c[0x0][0x628] ;  /* 0x00018a00ff147b82 */ /* 0x000e620000000a00 */
[----:B------:R-:W-:Y:S02]  /*0d10*/  IMAD.MOV.U32 R8, RZ, RZ, R18 ;  /* 0x000000ffff087224 */ /* 0x000fe400078e0012 */
[----:B------:R-:W-:-:S05]  /*0d20*/  IMAD.MOV.U32 R9, RZ, RZ, R17 ;  /* 0x000000ffff097224 */ /* 0x000fca00078e0011 */
[----:B------:R-:W2:Y:S08]  /*0d30*/  LDC R2, c[0x0][0x630] ;  /* 0x00018c00ff027b82 */ /* 0x000eb00000000800 */
[----:B------:R-:W3:Y:S01]  /*0d40*/  LDC.64 R24, c[0x0][0x620] ;  /* 0x00018800ff187b82 */ /* 0x000ee20000000a00 */
[----:B-1----:R-:W-:-:S04]  /*0d50*/  ISETP.NE.U32.AND P0, PT, R20, RZ, PT ;  /* 0x000000ff1400720c */ /* 0x002fc80003f05070 */
[----:B------:R-:W-:-:S13]  /*0d60*/  ISETP.NE.AND.EX P0, PT, R21, RZ, PT, P0 ;  /* 0x000000ff1500720c */ /* 0x000fda0003f05300 */
[----:B--23--:R-:W-:Y:S05]  /*0d70*/  @!P0 BRA `(.L_x_12) ;  /* 0x0000000000288947 */ /* 0x00cfea0003800000 */
[----:B0-----:R-:W0:Y:S02]  /*0d80*/  LDC R13, c[0x0][0x634] ;  /* 0x00018d00ff0d7b82 */ /* 0x001e240000000800 */
[----:B0-----:R-:W-:-:S05]  /*0d90*/  IADD3 R13, P0, R18, R13, RZ ;  /* 0x0000000d120d7210 */ /* 0x001fca0007f1e0ff */
[----:B------:R-:W-:-:S04]  /*0da0*/  IMAD.X R15, RZ, RZ, R17, P0 ;  /* 0x000000ffff0f7224 */ /* 0x000fc800000e0611 */
[----:B------:R-:W-:-:S04]  /*0db0*/  IMAD.WIDE.U32 R8, R15, R20, RZ ;  /* 0x000000140f087225 */ /* 0x000fc800078e00ff */
[----:B------:R-:W-:-:S04]  /*0dc0*/  IMAD.WIDE.U32 R10, P0, R13, R21, R8 ;  /* 0x000000150d0a7225 */ /* 0x000fc80007800008 */
[----:B------:R-:W-:-:S04]  /*0dd0*/  IMAD.WIDE.U32 R8, R13, R20, RZ ;  /* 0x000000140d087225 */ /* 0x000fc800078e00ff */
[----:B------:R-:W-:Y:S01]  /*0de0*/  IMAD.X R13, RZ, RZ, RZ, P0 ;  /* 0x000000ffff0d7224 */ /* 0x000fe200000e06ff */
[----:B------:R-:W-:Y:S01]  /*0df0*/  IADD3 RZ, P0, R9, R10, RZ ;  /* 0x0000000a09ff7210 */ /* 0x000fe20007f1e0ff */
[----:B------:R-:W-:-:S04]  /*0e00*/  IMAD.MOV.U32 R12, RZ, RZ, R11 ;  /* 0x000000ffff0c7224 */ /* 0x000fc800078e000b */
[----:B------:R-:W-:-:S08]  /*0e10*/  IMAD.WIDE.U32.X R8, R15, R21, R12, P0 ;  /* 0x000000150f087225 */ /* 0x000fd000000e040c */
.L_x_12:
[-CC-:B------:R-:W-:Y:S01]  /*0e20*/  SHF.R.U64 R31, R8, R2.reuse, R9.reuse ;  /* 0x00000002081f7219 */ /* 0x180fe20000001209 */
[----:B0-----:R-:W0:Y:S01]  /*0e30*/  LDC R12, c[0x0][0x618] ;  /* 0x00018600ff0c7b82 */ /* 0x001e220000000800 */
[----:B------:R-:W-:Y:S01]  /*0e40*/  SHF.R.U32.HI R7, RZ, R2, R9 ;  /* 0x00000002ff077219 */ /* 0x000fe20000011609 */
[----:B------:R-:W-:Y:S01]  /*0e50*/  ULDC UR4, c[0x0][0x150] ;  /* 0x0000540000047ab9 */ /* 0x000fe20000000800 */
[----:B------:R-:W-:Y:S01]  /*0e60*/  IADD3 R11, P0, RZ, -R31, RZ ;  /* 0x8000001fff0b7210 */ /* 0x000fe20007f1e0ff */
[----:B------:R-:W-:Y:S01]  /*0e70*/  IMAD.MOV.U32 R19, RZ, RZ, R17 ;  /* 0x000000ffff137224 */ /* 0x000fe200078e0011 */
[----:B------:R-:W-:-:S03]  /*0e80*/  I2FP.F32.U32 R2, R6 ;  /* 0x0000000600027245 */ /* 0x000fc60000201000 */
[----:B------:R-:W1:Y:S01]  /*0e90*/  LDC.64 R26, c[0x0][0x640] ;  /* 0x00019000ff1a7b82 */ /* 0x000e620000000a00 */
[----:B------:R-:W-:Y:S02]  /*0ea0*/  IMAD.X R13, RZ, RZ, ~R7, P0 ;  /* 0x000000ffff0d7224 */ /* 0x000fe400000e0e07 */
[----:B------:R-:W-:Y:S01]  /*0eb0*/  FMUL R2, R2, UR4 ;  /* 0x0000000402027c20 */ /* 0x000fe20008400000 */
[----:B------:R-:W-:Y:S01]  /*0ec0*/  IMAD.WIDE.U32 R8, R11, R24, R18 ;  /* 0x000000180b087225 */ /* 0x000fe200078e0012 */
[----:B------:R-:W-:-:S03]  /*0ed0*/  ULDC UR4, c[0x0][0x154] ;  /* 0x0000550000047ab9 */ /* 0x000fc60000000800 */
[----:B------:R-:W-:Y:S01]  /*0ee0*/  IMAD R10, R13, R24, RZ ;  /* 0x000000180d0a7224 */ /* 0x000fe200078e02ff */
[----:B------:R-:W2:Y:S01]  /*0ef0*/  LDC R7, c[0x0][0x144] ;  /* 0x00005100ff077b82 */ /* 0x000ea20000000800 */
[----:B------:R-:W3:Y:S02]  /*0f00*/  F2I.U32.TRUNC.NTZ R2, R2 ;  /* 0x0000000200027305 */ /* 0x000ee4000020f000 */
[----:B------:R-:W-:-:S04]  /*0f10*/  IMAD R11, R11, R25, R10 ;  /* 0x000000190b0b7224 */ /* 0x000fc800078e020a */
[----:B------:R-:W-:Y:S01]  /*0f20*/  IMAD.IADD R9, R9, 0x1, R11 ;  /* 0x0000000109097824 */ /* 0x000fe200078e020b */
[----:B------:R-:W4:Y:S01]  /*0f30*/  LDC R22, c[0x0][0x608] ;  /* 0x00018200ff167b82 */ /* 0x000f220000000800 */
[----:B------:R-:W-:-:S03]  /*0f40*/  IMAD.MOV.U32 R11, RZ, RZ, -0x1 ;  /* 0xffffffffff0b7424 */ /* 0x000fc600078e00ff */
[--C-:B0-----:R-:W-:Y:S02]  /*0f50*/  SHF.R.U64 R20, R8, R12, R9.reuse ;  /* 0x0000000c08147219 */ /* 0x101fe40000001209 */
[----:B------:R-:W-:Y:S02]  /*0f60*/  I2FP.F32.U32 R8, R14 ;  /* 0x0000000e00087245 */ /* 0x000fe40000201000 */
[----:B------:R-:W0:Y:S01]  /*0f70*/  LDC R24, c[0x0][0x658] ;  /* 0x00019600ff187b82 */ /* 0x000e220000000800 */
[----:B-1----:R-:W-:Y:S01]  /*0f80*/  ISETP.NE.U32.AND P0, PT, R26, RZ, PT ;  /* 0x000000ff1a00720c */ /* 0x002fe20003f05070 */
[----:B---3--:R-:W-:Y:S02]  /*0f90*/  IMAD.MOV R10, RZ, RZ, -R2 ;  /* 0x000000ffff0a7224 */ /* 0x008fe400078e0a02 */
[----:B------:R-:W-:Y:S01]  /*0fa0*/  FMUL R8, R8, UR4 ;  /* 0x0000000408087c20 */ /* 0x000fe20008400000 */
[----:B------:R-:W-:Y:S02]  /*0fb0*/  SHF.R.U32.HI R9, RZ, R12, R9 ;  /* 0x0000000cff097219 */ /* 0x000fe40000011609 */
[----:B------:R-:W-:Y:S01]  /*0fc0*/  ISETP.NE.AND.EX P0, PT, R27, RZ, PT, P0 ;  /* 0x000000ff1b00720c */ /* 0x000fe20003f05300 */
[----:B------:R1:W3:Y:S01]  /*0fd0*/  F2I.U32.TRUNC.NTZ R15, R8 ;  /* 0x00000008000f7305 */ /* 0x0002e2000020f000 */
[----:B------:R-:W1:Y:S01]  /*0fe0*/  LDC R19, c[0x0][0x148] ;  /* 0x00005200ff137b82 */ /* 0x000e620000000800 */
[----:B--2---:R-:W-:-:S07]  /*0ff0*/  IMAD R2, R7, R10, R6 ;  /* 0x0000000a07027224 */ /* 0x004fce00078e0206 */
[----:B------:R-:W2:Y:S01]  /*1000*/  LDC R25, c[0x0][0x600] ;  /* 0x00018000ff197b82 */ /* 0x000ea20000000800 */
[-CC-:B----4-:R-:W-:Y:S02]  /*1010*/  SHF.R.U64 R32, R20, R22.reuse, R9.reuse ;  /* 0x0000001614207219 */ /* 0x190fe40000001209 */
[----:B------:R-:W-:Y:S01]  /*1020*/  SHF.R.U32.HI R7, RZ, R22, R9 ;  /* 0x00000016ff077219 */ /* 0x000fe20000011609 */
[----:B------:R-:W-:-:S04]  /*1030*/  IMAD.MOV.U32 R9, RZ, RZ, 0x1 ;  /* 0x00000001ff097424 */ /* 0x000fc800078e00ff */
[----:B------:R-:W4:Y:S01]  /*1040*/  LDC R28, c[0x0][0x648] ;  /* 0x00019200ff1c7b82 */ /* 0x000f220000000800 */
[-C--:B0-----:R-:W-:Y:S02]  /*1050*/  SHF.L.U32 R6, R11, R24.reuse, RZ ;  /* 0x000000180b067219 */ /* 0x081fe400000006ff */
[--C-:B------:R-:W-:Y:S02]  /*1060*/  SHF.R.U64 R22, R32, R24, R7.reuse ;  /* 0x0000001820167219 */ /* 0x100fe40000001207 */
[----:B------:R-:W-:Y:S02]  /*1070*/  LOP3.LUT R13, RZ, R6, RZ, 0x33, !PT ;  /* 0x00000006ff0d7212 */ /* 0x000fe400078e33ff */
[-C--:B------:R-:W-:Y:S01]  /*1080*/  SHF.R.U32.HI R7, RZ, R24.reuse, R7 ;  /* 0x00000018ff077219 */ /* 0x080fe20000011607 */
[----:B------:R-:W0:Y:S01]  /*1090*/  LDC R29, c[0x0][0x638] ;  /* 0x00018e00ff1d7b82 */ /* 0x000e220000000800 */
[----:B------:R-:W-:Y:S01]  /*10a0*/  SHF.L.U32 R12, R9, R24, RZ ;  /* 0x00000018090c7219 */ /* 0x000fe200000006ff */
[----:B------:R-:W-:-:S06]  /*10b0*/  IMAD.MOV.U32 R6, RZ, RZ, R22 ;  /* 0x000000ffff067224 */ /* 0x000fcc00078e0016 */
[----:B------:R-:W0:Y:S01]  /*10c0*/  LDC R30, c[0x0][0x610] ;  /* 0x00018400ff1e7b82 */ /* 0x000e220000000800 */
[----:B-1-3--:R-:W-:Y:S05]  /*10d0*/  @!P0 BRA `(.L_x_13) ;  /* 0x0000000000288947 */ /* 0x00afea0003800000 */
[----:B------:R-:W1:Y:S02]  /*10e0*/  LDC R11, c[0x0][0x64c] ;  /* 0x00019300ff0b7b82 */ /* 0x000e640000000800 */
[----:B-1----:R-:W-:-:S05]  /*10f0*/  IADD3 R11, P0, R22, R11, RZ ;  /* 0x0000000b160b7210 */ /* 0x002fca0007f1e0ff */
        /* <DEDUP_REMOVED lines=8> */
.L_x_13:
[----:B----4-:R-:W-:Y:S01]  /*1180*/  SHF.R.U64 R6, R6, R28, R7 ;  /* 0x0000001c06067219 */ /* 0x010fe20000001207 */
[----:B--2---:R-:W-:Y:S01]  /*1190*/  VIADD R7, R25, 0xffffffff ;  /* 0xffffffff19077836 */ /* 0x004fe20000000000 */
[----:B------:R-:W-:Y:S01]  /*11a0*/  LOP3.LUT R13, R32, R13, RZ, 0xc0, !PT ;  /* 0x0000000d200d7212 */ /* 0x000fe200078ec0ff */
[----:B------:R-:W-:Y:S02]  /*11b0*/  IMAD.MOV R15, RZ, RZ, -R15 ;  /* 0x000000ffff0f7224 */ /* 0x000fe400078e0a0f */
[----:B------:R-:W-:Y:S01]  /*11c0*/  IMAD.MOV R8, RZ, RZ, -R6 ;  /* 0x000000ffff087224 */ /* 0x000fe200078e0a06 */
[----:B------:R-:W-:Y:S01]  /*11d0*/  LOP3.LUT R7, R20, R7, RZ, 0xc0, !PT ;  /* 0x0000000714077212 */ /* 0x000fe200078ec0ff */
[----:B------:R-:W-:Y:S02]  /*11e0*/  IMAD R13, R12, R6, R13 ;  /* 0x000000060c0d7224 */ /* 0x000fe400078e020d */
[----:B------:R-:W-:Y:S02]  /*11f0*/  @P1 IMAD R2, R19, R15, R14 ;  /* 0x0000000f13021224 */ /* 0x000fe400078e020e */
[----:B0-----:R-:W-:-:S02]  /*1200*/  IMAD R6, R8, R29, R22 ;  /* 0x0000001d08067224 */ /* 0x001fc400078e0216 */
[----:B------:R-:W-:Y:S02]  /*1210*/  IMAD R2, R13, R30, R2 ;  /* 0x0000001e0d027224 */ /* 0x000fe400078e0202 */
[----:B------:R-:W-:Y:S02]  /*1220*/  IMAD R19, R6, R25, R7 ;  /* 0x0000001906137224 */ /* 0x000fe400078e0207 */
[----:B------:R-:W-:-:S03]  /*1230*/  IMAD.MOV.U32 R8, RZ, RZ, 0x1 ;  /* 0x00000001ff087424 */ /* 0x000fc600078e00ff */
[----:B------:R-:W-:Y:S02]  /*1240*/  SEL R22, R19, R2, !P1 ;  /* 0x0000000213167207 */ /* 0x000fe40004800000 */
[----:B------:R-:W-:Y:S01]  /*1250*/  SEL R19, R2, R19, !P1 ;  /* 0x0000001302137207 */ /* 0x000fe20004800000 */
[----:B------:R-:W-:-:S07]  /*1260*/  IMAD.MOV.U32 R2, RZ, RZ, R31 ;  /* 0x000000ffff027224 */ /* 0x000fce00078e001f */
.L_x_11:
[----:B------:R-:W-:Y:S05]  /*1270*/  @!P2 BRA `(.L_x_14) ;  /* 0x0000008c00f4a947 */ /* 0x000fea0003800000 */
[----:B------:R-:W-:-:S13]  /*1280*/  ISETP.GT.U32.AND P0, PT, R33, 0x1, PT ;  /* 0x000000012100780c */ /* 0x000fda0003f04070 */
[----:B------:R-:W-:Y:S05]  /*1290*/  @P0 EXIT ;  /* 0x000000000000094d */ /* 0x000fea0003800000 */
.L_x_15:
[----:B------:R-:W-:-:S08]  /*12a0*/  NOP ;  /* 0x0000000000007918 */ /* 0x000fd00000000000 */
[----:B------:R-:W1:Y:S02]  /*12b0*/  USETMAXREG.TRY_ALLOC.CTAPOOL UP0, 0xe8 ;  /* 0x000000e8000079c8 */ /* 0x000e640008000600 */
[----:B-1----:R-:W-:-:S13]  /*12c0*/  PLOP3.LUT P0, PT, PT, PT, UP0, 0x80, 0x0 ;  /* 0x000000000000781c */ /* 0x002fda0003f0f008 */
[----:B------:R-:W-:Y:S05]  /*12d0*/  @!P0 BRA `(.L_x_15) ;  /* 0xfffffffc00f08947 */ /* 0x000fea000383ffff */
[----:B------:R-:W-:-:S13]  /*12e0*/  LOP3.LUT P0, RZ, R8, 0xff, RZ, 0xc0, !PT ;  /* 0x000000ff08ff7812 */ /* 0x000fda000780c0ff */
[----:B------:R-:W-:Y:S05]  /*12f0*/  @!P0 EXIT ;  /* 0x000000000000894d */ /* 0x000fea0003800000 */
[----:B------:R-:W1:Y:S01]  /*1300*/  S2UR UR4, SR_CgaCtaId ;  /* 0x00000000000479c3 */ /* 0x000e620000008800 */
[----:B------:R-:W-:Y:S01]  /*1310*/  VIADD R6, R5, 0xffffffff ;  /* 0xffffffff05067836 */ /* 0x000fe20000000000 */
[----:B------:R-:W-:Y:S01]  /*1320*/  SHF.R.S32.HI R0, RZ, 0x1f, R3 ;  /* 0x0000001fff007819 */ /* 0x000fe20000011403 */
[----:B------:R-:W-:Y:S01]  /*1330*/  UMOV UR41, 0x400 ;  /* 0x0000040000297882 */ /* 0x000fe20000000000 */
[----:B------:R-:W-:Y:S01]  /*1340*/  UISETP.LT.AND UP0, UPT, UR37, 0x1, UPT ;  /* 0x000000012500788c */ /* 0x000fe2000bf01270 */
[----:B------:R-:W-:Y:S01]  /*1350*/  LOP3.LUT R172, R16, 0x1, RZ, 0xfc, !PT ;  /* 0x0000000110ac7812 */ /* 0x000fe200078efcff */
[----:B------:R-:W-:Y:S01]  /*1360*/  USHF.L.U32 UR44, UR37, 0x1, URZ ;  /* 0x00000001252c7899 */ /* 0x000fe2000800063f */
[----:B------:R-:W-:Y:S01]  /*1370*/  R2UR UR42, R6 ;  /* 0x00000000062a72ca */ /* 0x000fe200000e0000 */
[----:B------:R-:W-:Y:S01]  /*1380*/  USEL UR43, UR37, 0x1, UP0 ;  /* 0x00000001252b7887 */ /* 0x000fe20008000000 */
[CC--:B------:R-:W-:Y:S02]  /*1390*/  LEA.HI R4, R0.reuse, R3.reuse, RZ, 0x2 ;  /* 0x0000000300047211 */ /* 0x0c0fe400078f10ff */
[----:B------:R-:W-:Y:S01]  /*13a0*/  LEA.HI R0, R0, R3, RZ, 0x5 ;  /* 0x0000000300007211 */ /* 0x000fe200078f28ff */
[----:B------:R-:W-:Y:S01]  /*13b0*/  UIADD3 UR43, -UR43, UR37, URZ ;  /* 0x000000252b2b7290 */ /* 0x000fe2000fffe13f */
[----:B------:R-:W-:-:S02]  /*13c0*/  SHF.R.S32.HI R154, RZ, 0x2, R4 ;  /* 0x00000002ff9a7819 */ /* 0x000fc40000011404 */
[----:B------:R-:W-:Y:S02]  /*13d0*/  SHF.R.S32.HI R5, RZ, 0x1f, R4 ;  /* 0x0000001fff057819 */ /* 0x000fe40000011404 */
[----:B------:R-:W-:Y:S02]  /*13e0*/  LOP3.LUT R156, R4, 0xfffffffc, RZ, 0xc0, !PT ;  /* 0xfffffffc049c7812 */ /* 0x000fe400078ec0ff */
[----:B------:R-:W-:Y:S01]  /*13f0*/  LEA.HI R5, R5, R154, RZ, 0x3 ;  /* 0x0000009a05057211 */ /* 0x000fe200078f18ff */
[----:B------:R-:W-:Y:S01]  /*1400*/  USHF.L.U32 UR42, UR42, 0x3, URZ ;  /* 0x000000032a2a7899 */ /* 0x000fe2000800063f */
[----:B------:R-:W-:Y:S01]  /*1410*/  ISETP.NE.AND P0, PT, R6, RZ, PT ;  /* 0x000000ff0600720c */ /* 0x000fe20003f05270 */
[----:B------:R-:W-:Y:S01]  /*1420*/  IMAD.IADD R156, R3, 0x1, -R156 ;  /* 0x00000001039c7824 */ /* 0x000fe200078e0a9c */
[----:B------:R-:W-:Y:S01]  /*1430*/  LOP3.LUT R5, R5, 0xfffffff8, RZ, 0xc0, !PT ;  /* 0xfffffff805057812 */ /* 0x000fe200078ec0ff */
[----:B-1----:R-:W-:Y:S01]  /*1440*/  ULEA UR41, UR4, UR41, 0x18 ;  /* 0x0000002904297291 */ /* 0x002fe2000f8ec03f */
[----:B------:R-:W-:Y:S01]  /*1450*/  SEL R173, RZ, 0x1, P0 ;  /* 0x00000001ffad7807 */ /* 0x000fe20000000000 */
[----:B------:R-:W-:Y:S01]  /*1460*/  IMAD.U32 R158, RZ, RZ, UR42 ;  /* 0x0000002aff9e7e24 */ /* 0x000fe2000f8e00ff */
[----:B------:R-:W-:Y:S01]  /*1470*/  ULDC UR4, c[0x0][0x284] ;  /* 0x0000a10000047ab9 */ /* 0x000fe20000000800 */
[----:B------:R-:W-:Y:S01]  /*1480*/  IMAD.IADD R154, R154, 0x1, -R5 ;  /* 0x000000019a9a7824 */ /* 0x000fe200078e0a05 */
[----:B------:R-:W-:Y:S01]  /*1490*/  UIADD3 UR45, UR41, 0xc0, URZ ;  /* 0x000000c0292d7890 */ /* 0x000fe2000fffe03f */
[----:B------:R-:W-:-:S02]  /*14a0*/  SHF.R.S32.HI R5, RZ, 0x5, R0 ;  /* 0x00000005ff057819 */ /* 0x000fc40000011400 */
[C---:B------:R-:W-:Y:S02]  /*14b0*/  LOP3.LUT R160, R158.reuse, 0x8, RZ, 0xc0, !PT ;  /* 0x000000089ea07812 */ /* 0x040fe400078ec0ff */
[--C-:B------:R-:W-:Y:S01]  /*14c0*/  SHF.R.S32.HI R155, RZ, 0x1f, R154.reuse ;  /* 0x0000001fff9b7819 */ /* 0x100fe2000001149a */
[C-C-:B------:R-:W-:Y:S01]  /*14d0*/  IMAD R161, R5.reuse, -0x10, -R154.reuse ;  /* 0xfffffff005a17824 */ /* 0x140fe200078e0a9a */
[----:B------:R-:W-:Y:S01]  /*14e0*/  LOP3.LUT R158, R158, 0x8, RZ, 0xc, !PT ;  /* 0x000000089e9e7812 */ /* 0x000fe200078e0cff */
[----:B------:R-:W-:Y:S01]  /*14f0*/  IMAD.U32 R157, RZ, RZ, UR45 ;  /* 0x0000002dff9d7e24 */ /* 0x000fe2000f8e00ff */
[----:B------:R-:W-:Y:S01]  /*1500*/  LOP3.LUT R160, R160, 0x18, RZ, 0x3c, !PT ;  /* 0x00000018a0a07812 */ /* 0x000fe200078e3cff */
[----:B------:R-:W-:-:S04]  /*1510*/  IMAD.WIDE R154, R5, 0x10, R154 ;  /* 0x00000010059a7825 */ /* 0x000fc800078e029a */
[----:B------:R-:W-:Y:S02]  /*1520*/  VIADD R159, R157, UR42 ;  /* 0x0000002a9d9f7c36 */ /* 0x000fe40008000000 */
[----:B------:R-:W-:-:S07]  /*1530*/  VIADD R161, R161, UR4 ;  /* 0x00000004a1a17c36 */ /* 0x000fce0008000000 */
.L_x_291:
[----:B------:R-:W-:Y:S01]  /*1540*/  SHF.L.U32 R0, R173, 0x1f, RZ ;  /* 0x0000001fad007819 */ /* 0x000fe200000006ff */
[----:B------:R-:W-:Y:S02]  /*1550*/  ULDC UR4, c[0x0][0x28c] ;  /* 0x0000a30000047ab9 */ /* 0x000fe40000000800 */
[----:B------:R-:W-:Y:S01]  /*1560*/  ISETP.LT.AND P1, PT, RZ, UR4, PT ;  /* 0x00000004ff007c0c */ /* 0x000fe2000bf21270 */
[----:B------:R-:W1:Y:S02]  /*1570*/  SYNCS.PHASECHK.TRANS64.TRYWAIT P0, [R157+UR42], R0 ;  /* 0x000000009d0075a7 */ /* 0x000e64000800016a */
[----:B-1-34-:R-:W-:Y:S10]  /*1580*/  @!P0 BRA `(.L_x_16) ;  /* 0x000000a0007c8947 */ /* 0x01aff40003800000 */
.L_x_320:
[----:B------:R-:W-:Y:S05]  /*1590*/  @P1 BRA `(.L_x_17) ;  /* 0x0000000000401947 */ /* 0x000fea0003800000 */
[----:B-1----:R-:W-:Y:S01]  /*15a0*/  MOV R0, 0x0 ;  /* 0x0000000000007802 */ /* 0x002fe20000000f00 */
[----:B------:R-:W-:Y:S01]  /*15b0*/  ULDC.64 UR4, c[0x4][0x68] ;  /* 0x01001a0000047ab9 */ /* 0x000fe20000000a00 */
[----:B------:R-:W-:Y:S01]  /*15c0*/  ULDC.64 UR6, c[0x4][0x8] ;  /* 0x0100020000067ab9 */ /* 0x000fe20000000a00 */
[----:B------:R-:W-:Y:S01]  /*15d0*/  IMAD.U32 R4, RZ, RZ, UR4 ;  /* 0x00000004ff047e24 */ /* 0x000fe2000f8e00ff */
[----:B------:R1:W2:Y:S01]  /*15e0*/  LDC.64 R14, c[0x4][R0] ;  /* 0x01000000000e7b82 */ /* 0x0002a20000000a00 */
[----:B------:R-:W-:Y:S01]  /*15f0*/  IMAD.U32 R5, RZ, RZ, UR5 ;  /* 0x00000005ff057e24 */ /* 0x000fe2000f8e00ff */
[----:B------:R-:W-:Y:S01]  /*1600*/  ULDC.64 UR4, c[0x4][0x70] ;  /* 0x01001c0000047ab9 */ /* 0x000fe20000000a00 */
[----:B------:R-:W-:Y:S02]  /*1610*/  IMAD.U32 R10, RZ, RZ, UR6 ;  /* 0x00000006ff0a7e24 */ /* 0x000fe4000f8e00ff */
[----:B------:R-:W-:Y:S02]  /*1620*/  IMAD.U32 R6, RZ, RZ, UR4 ;  /* 0x00000004ff067e24 */ /* 0x000fe4000f8e00ff */
[----:B------:R-:W-:-:S02]  /*1630*/  IMAD.U32 R7, RZ, RZ, UR5 ;  /* 0x00000005ff077e24 */ /* 0x000fc4000f8e00ff */
[----:B------:R-:W-:Y:S02]  /*1640*/  IMAD.U32 R11, RZ, RZ, UR7 ;  /* 0x00000007ff0b7e24 */ /* 0x000fe4000f8e00ff */
[----:B------:R-:W-:Y:S02]  /*1650*/  IMAD.MOV.U32 R8, RZ, RZ, 0x1e1 ;  /* 0x000001e1ff087424 */ /* 0x000fe400078e00ff */
[----:B0-----:R-:W-:Y:S02]  /*1660*/  IMAD.MOV.U32 R12, RZ, RZ, 0x1 ;  /* 0x00000001ff0c7424 */ /* 0x001fe400078e00ff */
[----:B-1----:R-:W-:-:S07]  /*1670*/  IMAD.MOV.U32 R13, RZ, RZ, RZ ;  /* 0x000000ffff0d7224 */ /* 0x002fce00078e00ff */
[----:B------:R-:W-:-:S07]  /*1680*/  LEPC R20, `(.L_x_17) ;  /* 0x000000001014794e */ /* 0x000fce0000000000 */
[----:B--2--5:R-:W-:Y:S05]  /*1690*/  CALL.ABS.NOINC R14 ;  /* 0x000000000e007343 */ /* 0x024fea0003c00000 */
.L_x_17:
[----:B------:R-:W-:-:S13]  /*16a0*/  ISETP.NE.AND P0, PT, R172, 0x3, PT ;  /* 0x00000003ac00780c */ /* 0x000fda0003f05270 */
[----:B------:R-:W-:Y:S05]  /*16b0*/  @!P0 BRA `(.L_x_18) ;  /* 0x0000000000048947 */ /* 0x000fea0003800000 */
[----:B------:R-:W-:Y:S01]  /*16c0*/  BPT.TRAP 0x1 ;  /* 0x000000040000795c */ /* 0x000fe20000300000 */
.L_x_18:
[----:B------:R-:W-:Y:S02]  /*16d0*/  IMAD.U32 R3, RZ, RZ, UR40 ;  /* 0x00000028ff037e24 */ /* 0x000fe4000f8e00ff */
[----:B-1----:R-:W-:-:S03]  /*16e0*/  IMAD.U32 R0, RZ, RZ, UR36 ;  /* 0x00000024ff007e24 */ /* 0x002fc6000f8e00ff */
[----:B------:R-:W-:Y:S02]  /*16f0*/  LEA R3, R3, UR41, 0x3 ;  /* 0x0000002903037c11 */ /* 0x000fe4000f8e18ff */
[----:B------:R-:W-:-:S04]  /*1700*/  SHF.L.U32 R0, R0, 0x1f, RZ ;  /* 0x0000001f00007819 */ /* 0x000fc800000006ff */
[----:B------:R1:W2:Y:S01]  /*1710*/  SYNCS.PHASECHK.TRANS64.TRYWAIT P1, [R3+URZ], R0 ;  /* 0x00000000030075a7 */ /* 0x0002a2000802017f */
[----:B------:R-:W-:Y:S05]  /*1720*/  @!P0 BRA `(.L_x_19) ;  /* 0x0000000000048947 */ /* 0x000fea0003800000 */
[----:B------:R-:W-:Y:S01]  /*1730*/  BPT.TRAP 0x1 ;  /* 0x000000040000795c */ /* 0x000fe20000300000 */
.L_x_19:
[----:B------:R-:W-:-:S05]  /*1740*/  IMAD.U32 R4, RZ, RZ, UR43 ;  /* 0x0000002bff047e24 */ /* 0x000fca000f8e00ff */
[----:B------:R-:W-:Y:S01]  /*1750*/  ISETP.GE.AND P2, PT, R4, 0x1, PT ;  /* 0x000000010400780c */ /* 0x000fe20003f46270 */
[----:B--2---:R-:W-:-:S12]  /*1760*/  @P1 BRA `(.L_x_20) ;  /* 0x0000000000081947 */ /* 0x004fd80003800000 */
[----:B------:R-:W2:Y:S02]  /*1770*/  SYNCS.PHASECHK.TRANS64.TRYWAIT P1, [R3+URZ], R0 ;  /* 0x00000000030075a7 */ /* 0x000ea4000802017f */
[----:B--2---:R-:W-:Y:S05]  /*1780*/  @!P1 BRA `(.L_x_21) ;  /* 0x000000a000109947 */ /* 0x004fea0003800000 */
.L_x_20:
[----:B------:R-:W-:Y:S05]  /*1790*/  WARPSYNC.ALL ;  /* 0x0000000000007948 */ /* 0x000fea0003800000 */
[----:B------:R-:W-:Y:S01]  /*17a0*/  UIADD3 UR4, UR41, 0x180, URZ ;  /* 0x0000018029047890 */ /* 0x000fe2000fffe03f */
[----:B------:R-:W-:Y:S01]  /*17b0*/  WARPGROUP.ARRIVE ;  /* 0x00000000000079c5 */ /* 0x000fe20000000000 */
[----:B------:R-:W-:Y:S02]  /*17c0*/  UIADD3 UR5, UR41, 0xb180, URZ ;  /* 0x0000b18029057890 */ /* 0x000fe4000fffe03f */
[----:B------:R-:W-:Y:S02]  /*17d0*/  USHF.R.U32.HI UR4, URZ, 0x4, UR4 ;  /* 0x000000043f047899 */ /* 0x000fe40008011604 */
[----:B------:R-:W-:-:S02]  /*17e0*/  USHF.R.U32.HI UR5, URZ, 0x4, UR5 ;  /* 0x000000043f057899 */ /* 0x000fc40008011605 */
[----:B------:R-:W-:Y:S02]  /*17f0*/  ULOP3.LUT UR4, UR4, 0x3fff, URZ, 0xc0, !UPT ;  /* 0x00003fff04047892 */ /* 0x000fe4000f8ec03f */
[----:B------:R-:W-:Y:S02]  /*1800*/  ULOP3.LUT UR5, UR5, 0x3fff, URZ, 0xc0, !UPT ;  /* 0x00003fff05057892 */ /* 0x000fe4000f8ec03f */
[----:B------:R-:W-:Y:S02]  /*1810*/  ULOP3.LUT UR11, UR4, 0x10000, URZ, 0xfc, !UPT ;  /* 0x00010000040b7892 */ /* 0x000fe4000f8efc3f */
[----:B------:R-:W-:Y:S02]  /*1820*/  ULOP3.LUT UR10, UR5, 0x1000000, URZ, 0xfc, !UPT ;  /* 0x01000000050a7892 */ /* 0x000fe4000f8efc3f */
[----:B------:R-:W-:Y:S02]  /*1830*/  ULEA UR4, UR40, UR11, 0x8 ;  /* 0x0000000b28047291 */ /* 0x000fe4000f8e403f */
[----:B------:R-:W-:Y:S01]  /*1840*/  ULEA UR6, UR40, UR10, 0xa ;  /* 0x0000000a28067291 */ /* 0x000fe2000f8e503f */
[----:B------:R-:W-:Y:S01]  /*1850*/  UMOV UR5, 0x80000020 ;  /* 0x8000002000057882 */ /* 0x000fe20000000000 */
[----:B------:R-:W-:-:S07]  /*1860*/  UMOV UR7, 0x40000040 ;  /* 0x4000004000077882 */ /* 0x000fce0000000000 */
[----:B------:R-:W-:Y:S01]  /*1870*/  HGMMA.64x256x16.F32 R24, gdesc[UR4].tnspB, RZ, !UPT, gsb0 ;  /* 0x43e00000041879f0 */ /* 0x000fe2000c0008ff */
[----:B------:R-:W-:Y:S02]  /*1880*/  UIADD3 UR4, UR4, 0x2, URZ ;  /* 0x0000000204047890 */ /* 0x000fe4000fffe03f */
[----:B------:R-:W-:Y:S01]  /*1890*/  UIADD3 UR6, UR6, 0x80, URZ ;  /* 0x0000008006067890 */ /* 0x000fe2000fffe03f */
[----:B------:R-:W-:Y:S01]  /*18a0*/  UMOV UR5, 0x80000020 ;  /* 0x8000002000057882 */ /* 0x000fe20000000000 */
[----:B------:R-:W-:Y:S01]  /*18b0*/  UMOV UR7, 0x40000040 ;  /* 0x4000004000077882 */ /* 0x000fe20000000000 */
[----:B------:R-:W-:Y:S02]  /*18c0*/  WARPGROUP.DEPBAR.LE gsb0, 0x0 ;  /* 0x00008000000079c5 */ /* 0x000fe40000010000 */
[----:B------:R-:W-:-:S15]  /*18d0*/  WARPGROUP.ARRIVE ;  /* 0x00000000000079c5 */ /* 0x000fde0000000000 */
[----:B------:R-:W-:-:S05]  /*18e0*/  NOP ;  /* 0x0000000000007918 */ /* 0x000fca0000000000 */
[----:B------:R-:W-:Y:S03]  /*18f0*/  HGMMA.64x256x16.F32 R24, gdesc[UR4].tnspB, R24, gsb0 ;  /* 0x43e00000041879f0 */ /* 0x000fe60008000818 */
[----:B------:R-:W-:Y:S02]  /*1900*/  WARPGROUP.DEPBAR.LE gsb0, 0x0 ;  /* 0x00008000000079c5 */ /* 0x000fe40000010000 */
[----:B------:R-:W-:Y:S05]  /*1910*/  @!P2 BRA `(.L_x_22) ;  /* 0x0000000000d4a947 */ /* 0x000fea0003800000 */
[----:B------:R-:W-:Y:S01]  /*1920*/  UIADD3 UR4, UR40, 0x1, URZ ;  /* 0x0000000128047890 */ /* 0x000fe2000fffe03f */
[----:B-12---:R-:W-:Y:S01]  /*1930*/  IMAD.U32 R0, RZ, RZ, UR43 ;  /* 0x0000002bff007e24 */ /* 0x006fe2000f8e00ff */
[----:B------:R-:W-:Y:S02]  /*1940*/  UMOV UR9, UR40 ;  /* 0x0000002800097c82 */ /* 0x000fe40008000000 */
[----:B------:R-:W-:-:S04]  /*1950*/  UISETP.NE.AND UP0, UPT, UR4, 0xb, UPT ;  /* 0x0000000b0400788c */ /* 0x000fc8000bf05270 */
[----:B------:R-:W-:Y:S02]  /*1960*/  USEL UR5, URZ, 0x1, UP0 ;  /* 0x000000013f057887 */ /* 0x000fe40008000000 */
[----:B------:R-:W-:Y:S02]  /*1970*/  USEL UR8, UR4, URZ, UP0 ;  /* 0x0000003f04087287 */ /* 0x000fe40008000000 */
[----:B------:R-:W-:-:S06]  /*1980*/  ULOP3.LUT UR5, UR36, UR5, URZ, 0x3c, !UPT ;  /* 0x0000000524057292 */ /* 0x000fcc000f8e3c3f */
[----:B------:R-:W-:-:S07]  /*1990*/  IMAD.U32 R5, RZ, RZ, UR5 ;  /* 0x00000005ff057e24 */ /* 0x000fce000f8e00ff */
.L_x_29:
[----:B-12---:R-:W-:Y:S05]  /*19a0*/  @!P0 BRA `(.L_x_23) ;  /* 0x0000000000048947 */ /* 0x006fea0003800000 */
[----:B------:R-:W-:Y:S01]  /*19b0*/  BPT.TRAP 0x1 ;  /* 0x000000040000795c */ /* 0x000fe20000300000 */
.L_x_23:
[----:B------:R-:W-:Y:S01]  /*19c0*/  ULEA UR4, UR8, UR41, 0x3 ;  /* 0x0000002908047291 */ /* 0x000fe2000f8e183f */
[----:B------:R-:W-:-:S08]  /*19d0*/  SHF.L.U32 R3, R5, 0x1f, RZ ;  /* 0x0000001f05037819 */ /* 0x000fd000000006ff */
[----:B------:R1:W2:Y:S01]  /*19e0*/  SYNCS.PHASECHK.TRANS64.TRYWAIT P1, [UR4], R3 ;  /* 0x00000003ff0075a7 */ /* 0x0002a20008020144 */
[----:B------:R-:W-:Y:S05]  /*19f0*/  @!P0 BRA `(.L_x_24) ;  /* 0x0000000000048947 */ /* 0x000fea0003800000 */
[----:B------:R-:W-:Y:S01]  /*1a00*/  BPT.TRAP 0x1 ;  /* 0x000000040000795c */ /* 0x000fe20000300000 */
.L_x_24:
[----:B--2---:R-:W-:Y:S05]  /*1a10*/  @P1 BRA `(.L_x_25) ;  /* 0x0000000000081947 */ /* 0x004fea0003800000 */
[----:B------:R-:W2:Y:S02]  /*1a20*/  SYNCS.PHASECHK.TRANS64.TRYWAIT P1, [UR4], R3 ;  /* 0x00000003ff0075a7 */ /* 0x000ea40008020144 */
[----:B--2---:R-:W-:Y:S05]  /*1a30*/  @!P1 BRA `(.L_x_26) ;  /* 0x0000009c00789947 */ /* 0x004fea0003800000 */
.L_x_25:
[----:B------:R-:W-:Y:S01]  /*1a40*/  ULEA UR4, UR8, UR11, 0x8 ;  /* 0x0000000b08047291 */ /* 0x000fe2000f8e403f */
[----:B------:R-:W-:Y:S01]  /*1a50*/  WARPGROUP.ARRIVE ;  /* 0x00000000000079c5 */ /* 0x000fe20000000000 */
[----:B------:R-:W-:Y:S01]  /*1a60*/  ULEA UR6, UR8, UR10, 0xa ;  /* 0x0000000a08067291 */ /* 0x000fe2000f8e503f */
[----:B------:R-:W-:Y:S01]  /*1a70*/  UMOV UR5, 0x80000020 ;  /* 0x8000002000057882 */ /* 0x000fe20000000000 */
[----:B------:R-:W-:-:S07]  /*1a80*/  UMOV UR7, 0x40000040 ;  /* 0x4000004000077882 */ /* 0x000fce0000000000 */
[----:B------:R-:W-:Y:S01]  /*1a90*/  HGMMA.64x256x16.F32 R24, gdesc[UR4].tnspB, R24, gsb0 ;  /* 0x43e00000041879f0 */ /* 0x000fe20008000818 */
        /* <DEDUP_REMOVED lines=10> */
[----:B------:R-:W-:Y:S01]  /*1b40*/  BPT.TRAP 0x1 ;  /* 0x000000040000795c */ /* 0x000fe20000300000 */
.L_x_27:
[----:B------:R-:W-:Y:S01]  /*1b50*/  ULEA UR4, UR9, UR41, 0x3 ;  /* 0x0000002909047291 */ /* 0x000fe2000f8e183f */
[----:B------:R-:W-:-:S03]  /*1b60*/  ISETP.GT.U32.AND P1, PT, R16, 0x1, PT ;  /* 0x000000011000780c */ /* 0x000fc60003f24070 */
[----:B------:R-:W-:-:S04]  /*1b70*/  UIADD3 UR4, UR4, 0x58, URZ ;  /* 0x0000005804047890 */ /* 0x000fc8000fffe03f */
[----:B------:R-:W-:-:S09]  /*1b80*/  UPRMT UR4, URZ, 0x654, UR4 ;  /* 0x000006543f047896 */ /* 0x000fd20008000004 */
[----:B------:R-:W-:Y:S01]  /*1b90*/  SYNCS.ARRIVE.TRANS64.RED.A1T0 RZ, [UR4], RZ ;  /* 0x000000ffffff79a7 */ /* 0x000fe20008100404 */
[----:B------:R-:W-:Y:S05]  /*1ba0*/  @P1 BRA `(.L_x_28) ;  /* 0x0000000000041947 */ /* 0x000fea0003800000 */
[----:B------:R-:W-:Y:S01]  /*1bb0*/  BPT.TRAP 0x1 ;  /* 0x000000040000795c */ /* 0x000fe20000300000 */
.L_x_28:
[----:B------:R-:W-:Y:S01]  /*1bc0*/  UIADD3 UR8, UR8, 0x1, URZ ;  /* 0x0000000108087890 */ /* 0x000fe2000fffe03f */
[C---:B------:R-:W-:Y:S01]  /*1bd0*/  ISETP.GT.AND P1, PT, R0.reuse, 0x1, PT ;  /* 0x000000010000780c */ /* 0x040fe20003f24270 */
[----:B------:R-:W-:Y:S01]  /*1be0*/  UIADD3 UR9, UR9, 0x1, URZ ;  /* 0x0000000109097890 */ /* 0x000fe2000fffe03f */
[----:B------:R-:W-:Y:S01]  /*1bf0*/  VIADD R0, R0, 0xffffffff ;  /* 0xffffffff00007836 */ /* 0x000fe20000000000 */
[----:B------:R-:W-:Y:S02]  /*1c00*/  UISETP.NE.AND UP0, UPT, UR8, 0xb, UPT ;  /* 0x0000000b0800788c */ /* 0x000fe4000bf05270 */
[----:B------:R-:W-:Y:S02]  /*1c10*/  UISETP.NE.AND UP1, UPT, UR9, 0xb, UPT ;  /* 0x0000000b0900788c */ /* 0x000fe4000bf25270 */
[----:B------:R-:W-:Y:S02]  /*1c20*/  USEL UR4, URZ, 0x1, UP0 ;  /* 0x000000013f047887 */ /* 0x000fe40008000000 */
[----:B------:R-:W-:-:S02]  /*1c30*/  USEL UR8, UR8, URZ, UP0 ;  /* 0x0000003f08087287 */ /* 0x000fc40008000000 */
[----:B------:R-:W-:Y:S02]  /*1c40*/  USEL UR9, UR9, URZ, UP1 ;  /* 0x0000003f09097287 */ /* 0x000fe40008800000 */
[----:B------:R-:W-:Y:S01]  /*1c50*/  LOP3.LUT R5, R5, UR4, RZ, 0x3c, !PT ;  /* 0x0000000405057c12 */ /* 0x000fe2000f8e3cff */
[----:B------:R-:W-:Y:S09]  /*1c60*/  @P1 BRA `(.L_x_29) ;  /* 0xfffffffc004c1947 */ /* 0x000ff2000383ffff */
.L_x_22:
[----:B-12---:R-:W1:Y:S01]  /*1c70*/  LDC R0, c[0x0][0x28c] ;  /* 0x0000a300ff007b82 */ /* 0x006e620000000800 */
[----:B------:R2:W-:Y:S01]  /*1c80*/  SYNCS.ARRIVE.TRANS64.A1T0 RZ, [R158+UR45], RZ ;  /* 0x000000ff9eff79a7 */ /* 0x0005e2000810002d */
[----:B-1----:R-:W-:-:S13]  /*1c90*/  ISETP.GE.AND P1, PT, R0, 0x1, PT ;  /* 0x000000010000780c */ /* 0x002fda0003f26270 */
[----:B--2---:R-:W-:Y:S05]  /*1ca0*/  @!P1 BRA `(.L_x_30) ;  /* 0x0000000000349947 */ /* 0x004fea0003800000 */
[----:B------:R-:W-:Y:S05]  /*1cb0*/  @!P0 BRA `(.L_x_31) ;  /* 0x0000000000048947 */ /* 0x000fea0003800000 */
[----:B------:R-:W-:Y:S01]  /*1cc0*/  BPT.TRAP 0x1 ;  /* 0x000000040000795c */ /* 0x000fe20000300000 */
.L_x_31:
[----:B------:R-:W-:Y:S01]  /*1cd0*/  UIADD3 UR6, UR43, UR40, URZ ;  /* 0x000000282b067290 */ /* 0x000fe2000fffe03f */
[----:B------:R-:W-:-:S03]  /*1ce0*/  ISETP.GT.U32.AND P0, PT, R16, 0x1, PT ;  /* 0x000000011000780c */ /* 0x000fc60003f04070 */
[----:B------:R-:W-:-:S04]  /*1cf0*/  UIMAD.WIDE.U32 UR4, UR6, -0x45d1745d, URZ ;  /* 0xba2e8ba3060478a5 */ /* 0x000fc8000f8e003f */
[----:B------:R-:W-:-:S04]  /*1d00*/  USHF.R.U32.HI UR4, URZ, 0x3, UR5 ;  /* 0x000000033f047899 */ /* 0x000fc80008011605 */
[----:B------:R-:W-:-:S04]  /*1d10*/  UIMAD UR6, UR4, -0xb, UR6 ;  /* 0xfffffff5040678a4 */ /* 0x000fc8000f8e0206 */
[----:B------:R-:W-:-:S04]  /*1d20*/  ULEA UR6, UR6, UR41, 0x3 ;  /* 0x0000002906067291 */ /* 0x000fc8000f8e183f */
[----:B------:R-:W-:-:S04]  /*1d30*/  UIADD3 UR6, UR6, 0x58, URZ ;  /* 0x0000005806067890 */ /* 0x000fc8000fffe03f */
[----:B------:R-:W-:-:S09]  /*1d40*/  UPRMT UR6, URZ, 0x654, UR6 ;  /* 0x000006543f067896 */ /* 0x000fd20008000006 */
[----:B------:R-:W-:Y:S01]  /*1d50*/  SYNCS.ARRIVE.TRANS64.RED.A1T0 RZ, [UR6], RZ ;  /* 0x000000ffffff79a7 */ /* 0x000fe20008100406 */
[----:B------:R-:W-:Y:S05]  /*1d60*/  @P0 BRA `(.L_x_30) ;  /* 0x0000000000040947 */ /* 0x000fea0003800000 */
[----:B------:R-:W-:Y:S01]  /*1d70*/  BPT.TRAP 0x1 ;  /* 0x000000040000795c */ /* 0x000fe20000300000 */
.L_x_30:
[----:B------:R-:W-:Y:S01]  /*1d80*/  SHF.L.U32 R0, R173, 0x1f, RZ ;  /* 0x0000001fad007819 */ /* 0x000fe200000006ff */
[----:B------:R-:W-:Y:S01]  /*1d90*/  UIADD3 UR40, UR44, UR40, URZ ;  /* 0x000000282c287290 */ /* 0x000fe2000fffe03f */
[----:B------:R-:W1:Y:S01]  /*1da0*/  LDC R15, c[0x0][0x288] ;  /* 0x0000a200ff0f7b82 */ /* 0x000e620000000800 */
[----:B------:R-:W-:Y:S01]  /*1db0*/  UISETP.GE.U32.AND UP1, UPT, UR44, 0xb, UPT ;  /* 0x0000000b2c00788c */ /* 0x000fe2000bf26070 */
[----:B------:R-:W-:Y:S01]  /*1dc0*/  IMAD.SHL.U32 R8, R156, 0x2, RZ ;  /* 0x000000029c087824 */ /* 0x000fe200078e00ff */
[----:B------:R-:W-:Y:S02]  /*1dd0*/  UISETP.GT.U32.AND UP0, UPT, UR40, 0xa, UPT ;  /* 0x0000000a2800788c */ /* 0x000fe4000bf04070 */
[----:B------:R-:W-:Y:S02]  /*1de0*/  UIMAD.WIDE.U32 UR4, UR40, -0x45d1745d, URZ ;  /* 0xba2e8ba3280478a5 */ /* 0x000fe4000f8e003f */
[----:B------:R-:W-:Y:S01]  /*1df0*/  UISETP.LT.U32.AND UP0, UPT, UR44, 0xb, UP0 ;  /* 0x0000000b2c00788c */ /* 0x000fe20008701070 */
[----:B------:R-:W2:Y:S01]  /*1e00*/  SYNCS.PHASECHK.TRANS64.TRYWAIT P0, [R157+UR42+0x10], R0 ;  /* 0x000010009d0075a7 */ /* 0x000ea2000800016a */
[----:B------:R-:W-:Y:S01]  /*1e10*/  USHF.R.U32.HI UR4, URZ, 0x3, UR5 ;  /* 0x000000033f047899 */ /* 0x000fe20008011605 */
[----:B------:R-:W-:Y:S01]  /*1e20*/  SHF.R.S32.HI R9, RZ, 0x1f, R8 ;  /* 0x0000001fff097819 */ /* 0x000fe20000011408 */
[----:B------:R-:W-:-:S02]  /*1e30*/  USEL UR6, URZ, 0x1, !UP0 ;  /* 0x000000013f067887 */ /* 0x000fc4000c000000 */
[----:B------:R-:W-:Y:S02]  /*1e40*/  UIMAD UR40, UR4, -0xb, UR40 ;  /* 0xfffffff5042878a4 */ /* 0x000fe4000f8e0228 */
[----:B------:R-:W-:-:S04]  /*1e50*/  ULOP3.LUT UR36, UR36, UR6, URZ, 0x3c, !UPT ;  /* 0x0000000624247292 */ /* 0x000fc8000f8e3c3f */
[----:B------:R-:W-:Y:S01]  /*1e60*/  @UP1 ULOP3.LUT UR36, UR36, 0x1, UR4, 0x78, !UPT ;  /* 0x0000000124241892 */ /* 0x000fe2000f8e7804 */
[----:B-12---:R-:W-:Y:S11]  /*1e70*/  @!P0 BRA `(.L_x_32) ;  /* 0x0000009800808947 */ /* 0x006ff60003800000 */
.L_x_321:
[----:B------:R-:W-:Y:S01]  /*1e80*/  IMAD.SHL.U32 R14, R19, 0x40, RZ ;  /* 0x00000040130e7824 */ /* 0x000fe200078e00ff */
[----:B------:R-:W-:Y:S01]  /*1e90*/  ULDC UR6, c[0x0][0x284] ;  /* 0x0000a10000067ab9 */ /* 0x000fe20000000800 */
[----:B0-----:R-:W-:Y:S01]  /*1ea0*/  IMAD.SHL.U32 R12, R22, 0x100, RZ ;  /* 0x00000100160c7824 */ /* 0x001fe200078e00ff */
[----:B------:R-:W-:Y:S01]  /*1eb0*/  SHF.R.S32.HI R165, RZ, 0x1f, R2 ;  /* 0x0000001fffa57819 */ /* 0x000fe20000011402 */
[----:B------:R-:W-:Y:S01]  /*1ec0*/  ULDC.64 UR4, c[0x0][0x5d0] ;  /* 0x0001740000047ab9 */ /* 0x000fe20000000a00 */
[----:B------:R-:W-:Y:S01]  /*1ed0*/  ISETP.GE.AND P0, PT, R14, UR6, PT ;  /* 0x000000060e007c0c */ /* 0x000fe2000bf06270 */
[----:B------:R-:W-:Y:S01]  /*1ee0*/  IMAD.WIDE.U32 R4, R2, UR4, R8 ;  /* 0x0000000402047c25 */ /* 0x000fe2000f8e0008 */
[----:B------:R-:W-:Y:S02]  /*1ef0*/  SHF.R.S32.HI R13, RZ, 0x1f, R12 ;  /* 0x0000001fff0d7819 */ /* 0x000fe4000001140c */
[C---:B------:R-:W-:Y:S01]  /*1f00*/  ISETP.GE.OR P0, PT, R12.reuse, R15, P0 ;  /* 0x0000000f0c00720c */ /* 0x040fe20000706670 */
[----:B------:R-:W-:Y:S01]  /*1f10*/  IMAD R3, R165, UR4, RZ ;  /* 0x00000004a5037c24 */ /* 0x000fe2000f8e02ff */
[----:B------:R-:W-:-:S03]  /*1f20*/  IADD3 R6, P1, R12, R4, RZ ;  /* 0x000000040c067210 */ /* 0x000fc60007f3e0ff */
[----:B------:R-:W-:-:S05]  /*1f30*/  IMAD R3, R2, UR5, R3 ;  /* 0x0000000502037c24 */ /* 0x000fca000f8e0203 */
[----:B------:R-:W-:-:S03]  /*1f40*/  IADD3.X R7, R13, R5, R3, P1, !PT ;  /* 0x000000050d077210 */ /* 0x000fc60000ffe403 */
[----:B------:R-:W-:Y:S05]  /*1f50*/  @P0 BRA `(.L_x_33) ;  /* 0x0000007c000c0947 */ /* 0x000fea0003800000 */
[----:B------:R-:W0:Y:S01]  /*1f60*/  LDC.64 R10, c[0x0][0x5c8] ;  /* 0x00017200ff0a7b82 */ /* 0x000e220000000a00 */
[----:B-----5:R-:W-:Y:S01]  /*1f70*/  FSETP.NEU.AND P0, PT, R152, RZ, PT ;  /* 0x000000ff9800720b */ /* 0x020fe20003f0d000 */
[----:B------:R-:W-:Y:S01]  /*1f80*/  IMAD R3, R156, -0x2, R15 ;  /* 0xfffffffe9c037824 */ /* 0x000fe200078e020f */
[----:B------:R-:W-:Y:S01]  /*1f90*/  BSSY B0, `(.L_x_33) ;  /* 0x00007bf000007945 */ /* 0x000fe20003800000 */
[----:B------:R-:W-:-:S04]  /*1fa0*/  IMAD.WIDE R162, R19, 0x40, R154 ;  /* 0x0000004013a27825 */ /* 0x000fc800078e029a */
[----:B-1----:R-:W-:Y:S02]  /*1fb0*/  IMAD.IADD R0, R3, 0x1, -R12 ;  /* 0x0000000103007824 */ /* 0x002fe400078e0a0c */
[----:B------:R-:W-:-:S03]  /*1fc0*/  IMAD.IADD R3, R161, 0x1, -R14 ;  /* 0x00000001a1037824 */ /* 0x000fc600078e0a0e */
[----:B------:R-:W-:-:S04]  /*1fd0*/  ISETP.GT.AND P2, PT, R0, RZ, PT ;  /* 0x000000ff0000720c */ /* 0x000fc80003f44270 */
[----:B------:R-:W-:Y:S01]  /*1fe0*/  ISETP.GT.AND P1, PT, R3, RZ, P2 ;  /* 0x000000ff0300720c */ /* 0x000fe20001724270 */
[-C--:B0-----:R-:W-:Y:S02]  /*1ff0*/  IMAD R4, R163, R10.reuse, RZ ;  /* 0x0000000aa3047224 */ /* 0x081fe400078e02ff */
[----:B------:R-:W-:-:S04]  /*2000*/  IMAD.WIDE.U32 R6, R162, R10, R6 ;  /* 0x0000000aa2067225 */ /* 0x000fc800078e0006 */
[----:B------:R-:W-:-:S04]  /*2010*/  IMAD R5, R162, R11, R4 ;  /* 0x0000000ba2057224 */ /* 0x000fc800078e0204 */
[----:B------:R-:W-:Y:S01]  /*2020*/  IMAD.IADD R179, R7, 0x1, R5 ;  /* 0x0000000107b37824 */ /* 0x000fe200078e0205 */
[----:B------:R-:W-:Y:S06]  /*2030*/  @!P0 BRA `(.L_x_34) ;  /* 0x0000005400a08947 */ /* 0x000fec0003800000 */
[----:B------:R-:W0:Y:S01]  /*2040*/  LDC.64 R20, c[0x0][0x5b8] ;  /* 0x00016e00ff147b82 */ /* 0x000e220000000a00 */
[----:B------:R-:W-:-:S07]  /*2050*/  ULDC.64 UR4, c[0x0][0x5c0] ;  /* 0x0001700000047ab9 */ /* 0x000fce0000000a00 */
[----:B------:R-:W1:Y:S08]  /*2060*/  LDC.64 R166, c[0x0][0x5b0] ;  /* 0x00016c00ffa67b82 */ /* 0x000e700000000a00 */
[----:B------:R-:W2:Y:S01]  /*2070*/  LDC.64 R14, c[0x0][0x5a8] ;  /* 0x00016a00ff0e7b82 */ /* 0x000ea20000000a00 */
[-C--:B0-----:R-:W-:Y:S02]  /*2080*/  IMAD R7, R165, R20.reuse, RZ ;  /* 0x00000014a5077224 */ /* 0x081fe400078e02ff */
[----:B------:R-:W-:-:S04]  /*2090*/  IMAD.WIDE.U32 R4, R2, R20, R8 ;  /* 0x0000001402047225 */ /* 0x000fc800078e0008 */
[----:B------:R-:W-:Y:S01]  /*20a0*/  IMAD R175, R2, R21, R7 ;  /* 0x0000001502af7224 */ /* 0x000fe200078e0207 */
[----:B------:R-:W-:Y:S01]  /*20b0*/  IADD3 R164, P0, R12, R4, RZ ;  /* 0x000000040ca47210 */ /* 0x000fe20007f1e0ff */
[----:B-1----:R-:W-:-:S03]  /*20c0*/  IMAD R4, R163, R166, RZ ;  /* 0x000000a6a3047224 */ /* 0x002fc600078e02ff */
[----:B------:R-:W-:Y:S01]  /*20d0*/  IADD3.X R165, R13, R5, R175, P0, !PT ;  /* 0x000000050da57210 */ /* 0x000fe200007fe4af */
[C---:B------:R-:W-:Y:S02]  /*20e0*/  IMAD R177, R162.reuse, R167, R4 ;  /* 0x000000a7a2b17224 */ /* 0x040fe400078e0204 */
[----:B------:R-:W-:-:S04]  /*20f0*/  IMAD.WIDE.U32 R4, R162, R166, R164 ;  /* 0x000000a6a2047225 */ /* 0x000fc800078e00a4 */
[----:B------:R-:W-:Y:S01]  /*2100*/  IMAD.IADD R5, R5, 0x1, R177 ;  /* 0x0000000105057824 */ /* 0x000fe200078e02b1 */
[----:B--2---:R-:W-:-:S04]  /*2110*/  LEA R168, P0, R4, R14, 0x1 ;  /* 0x0000000e04a87211 */ /* 0x004fc800078008ff */
[----:B------:R-:W-:-:S05]  /*2120*/  LEA.HI.X R169, R4, R15, R5, 0x1, P0 ;  /* 0x0000000f04a97211 */ /* 0x000fca00000f0c05 */
[----:B------:R0:W2:Y:S01]  /*2130*/  @P1 LDG.E.LTC128B.U16 R19, desc[UR38][R168.64] ;  /* 0x00000026a8131981 */ /* 0x0000a2000c1e1520 */
[----:B------:R-:W-:Y:S01]  /*2140*/  IMAD.WIDE.U32 R4, R162, R166, R12 ;  /* 0x000000a6a2047225 */ /* 0x000fe200078e000c */
[----:B------:R-:W-:Y:S02]  /*2150*/  BSSY B1, `(.L_x_35) ;  /* 0x0000014000017945 */ /* 0x000fe40003800000 */
[----:B------:R-:W-:-:S04]  /*2160*/  IADD3 R170, P0, R8, R4, RZ ;  /* 0x0000000408aa7210 */ /* 0x000fc80007f1e0ff */
[----:B------:R-:W-:Y:S01]  /*2170*/  IADD3.X R171, R9, R177, R5, P0, !PT ;  /* 0x000000b109ab7210 */ /* 0x000fe200007fe405 */
[----:B0-----:R-:W-:Y:S01]  /*2180*/  IMAD.SHL.U32 R168, R166, 0x8, RZ ;  /* 0x00000008a6a87824 */ /* 0x001fe200078e00ff */
[----:B------:R-:W-:Y:S02]  /*2190*/  LEA R4, P0, R6, UR4, 0x1 ;  /* 0x0000000406047c11 */ /* 0x000fe4000f8008ff */
[----:B------:R-:W-:Y:S01]  /*21a0*/  SHF.L.U64.HI R169, R166, 0x3, R167 ;  /* 0x00000003a6a97819 */ /* 0x000fe200000102a7 */
[----:B------:R-:W-:Y:S01]  /*21b0*/  IMAD.WIDE.U32 R170, R2, R20, R170 ;  /* 0x0000001402aa7225 */ /* 0x000fe200078e00aa */
[----:B------:R-:W-:Y:S02]  /*21c0*/  LEA.HI.X R5, R6, UR5, R179, 0x1, P0 ;  /* 0x0000000506057c11 */ /* 0x000fe400080f0cb3 */
[----:B------:R-:W-:Y:S02]  /*21d0*/  ISETP.GT.AND P0, PT, R0, 0x1, PT ;  /* 0x000000010000780c */ /* 0x000fe40003f04270 */
[----:B------:R-:W-:-:S02]  /*21e0*/  LEA R6, P4, R170, R14, 0x1 ;  /* 0x0000000eaa067211 */ /* 0x000fc400078808ff */
[----:B------:R-:W-:Y:S01]  /*21f0*/  ISETP.GT.AND P3, PT, R3, RZ, P0 ;  /* 0x000000ff0300720c */ /* 0x000fe20000764270 */
[----:B--2---:R-:W-:-:S05]  /*2200*/  HADD2.F32 R7, -RZ, R19.H0_H0 ;  /* 0x20000013ff077230 */ /* 0x004fca0000004100 */
[----:B------:R-:W-:-:S04]  /*2210*/  FMUL R7, R7, R152 ;  /* 0x0000009807077220 */ /* 0x000fc80000400000 */
[----:B------:R-:W-:-:S05]  /*2220*/  FFMA R7, R24, R153, R7 ;  /* 0x0000009918077223 */ /* 0x000fca0000000007 */
[----:B------:R-:W-:Y:S01]  /*2230*/  F2FP.F16.F32.PACK_AB R21, RZ, R7 ;  /* 0x00000007ff15723e */ /* 0x000fe200000000ff */
[----:B------:R-:W-:-:S04]  /*2240*/  IMAD.IADD R7, R175, 0x1, R171 ;  /* 0x00000001af077824 */ /* 0x000fc800078e02ab */
[----:B------:R0:W-:Y:S01]  /*2250*/  @P1 STG.E.U16 desc[UR38][R4.64], R21 ;  /* 0x0000001504001986 */ /* 0x0001e2000c101526 */
[----:B------:R-:W-:Y:S01]  /*2260*/  LEA.HI.X R7, R170, R15, R7, 0x1, P4 ;  /* 0x0000000faa077211 */ /* 0x000fe200020f0c07 */
[----:B------:R-:W-:Y:S06]  /*2270*/  @!P3 BRA `(.L_x_36) ;  /* 0x000000000004b947 */ /* 0x000fec0003800000 */
[----:B------:R1:W5:Y:S02]  /*2280*/  LDG.E.LTC128B.U16 R19, desc[UR38][R6.64+0x2] ;  /* 0x0000022606137981 */ /* 0x000364000c1e1520 */
.L_x_36:
[----:B------:R-:W-:Y:S05]  /*2290*/  BSYNC B1 ;  /* 0x0000000000017941 */ /* 0x000fea0003800000 */
.L_x_35:
[----:B0----5:R-:W-:Y:S01]  /*22a0*/  HADD2.F32 R21, -RZ, R19.H0_H0 ;  /* 0x20000013ff157230 */ /* 0x021fe20000004100 */
[----:B------:R-:W-:Y:S01]  /*22b0*/  ISETP.GT.AND P2, PT, R3, 0x8, P2 ;  /* 0x000000080300780c */ /* 0x000fe20001744270 */
[----:B------:R-:W-:-:S04]  /*22c0*/  IMAD.WIDE.U32 R168, R162, R166, R168 ;  /* 0x000000a6a2a87225 */ /* 0x000fc800078e00a8 */
[----:B------:R-:W-:Y:S01]  /*22d0*/  FMUL R22, R21, R152 ;  /* 0x0000009815167220 */ /* 0x000fe20000400000 */
[----:B------:R-:W-:Y:S01]  /*22e0*/  IMAD.IADD R177, R177, 0x1, R169 ;  /* 0x00000001b1b17824 */ /* 0x000fe200078e02a9 */
[----:B------:R-:W-:Y:S02]  /*22f0*/  IADD3 R21, P1, R164, R168, RZ ;  /* 0x000000a8a4157210 */ /* 0x000fe40007f3e0ff */
[----:B------:R-:W-:-:S03]  /*2300*/  FFMA R22, R25, R153, R22 ;  /* 0x0000009919167223 */ /* 0x000fc60000000016 */
[----:B------:R-:W-:Y:S01]  /*2310*/  IMAD.X R164, R177, 0x1, R165, P1 ;  /* 0x00000001b1a47824 */ /* 0x000fe200008e06a5 */
[C---:B------:R-:W-:Y:S02]  /*2320*/  LEA R24, P1, R21.reuse, R14, 0x1 ;  /* 0x0000000e15187211 */ /* 0x040fe400078208ff */
[----:B------:R-:W-:Y:S02]  /*2330*/  F2FP.F16.F32.PACK_AB R22, RZ, R22 ;  /* 0x00000016ff16723e */ /* 0x000fe400000000ff */
[----:B------:R-:W-:Y:S02]  /*2340*/  LEA.HI.X R25, R21, R15, R164, 0x1, P1 ;  /* 0x0000000f15197211 */ /* 0x000fe400008f0ca4 */
[----:B------:R-:W-:Y:S02]  /*2350*/  PRMT R21, R22, 0x7610, R21 ;  /* 0x0000761016157816 */ /* 0x000fe40000000015 */
[----:B------:R-:W-:-:S03]  /*2360*/  PRMT R22, R19, 0x7610, R22 ;  /* 0x0000761013167816 */ /* 0x000fc60000000016 */
[----:B------:R0:W-:Y:S04]  /*2370*/  @P3 STG.E.U16 desc[UR38][R4.64+0x2], R21 ;  /* 0x0000021504003986 */ /* 0x0001e8000c101526 */
[----:B------:R-:W2:Y:S01]  /*2380*/  @P2 LDG.E.LTC128B.U16 R22, desc[UR38][R24.64] ;  /* 0x0000002618162981 */ /* 0x000ea2000c1e1520 */
[----:B------:R-:W-:Y:S01]  /*2390*/  IADD3 R8, P1, P3, R8, R168, R12 ;  /* 0x000000a808087210 */ /* 0x000fe20007b3e00c */
[----:B------:R-:W-:Y:S01]  /*23a0*/  BSSY B1, `(.L_x_37) ;  /* 0x0000011000017945 */ /* 0x000fe20003800000 */
[C---:B------:R-:W-:Y:S02]  /*23b0*/  SHF.L.U64.HI R11, R10.reuse, 0x4, R11 ;  /* 0x000000040a0b7819 */ /* 0x040fe4000001020b */
[----:B------:R-:W-:Y:S02]  /*23c0*/  IADD3.X R9, R9, R177, R13, P1, P3 ;  /* 0x000000b109097210 */ /* 0x000fe40000fe640d */
[----:B------:R-:W-:-:S02]  /*23d0*/  LEA R10, P1, R10, R4, 0x4 ;  /* 0x000000040a0a7211 */ /* 0x000fc400078220ff */
[----:B------:R-:W-:Y:S01]  /*23e0*/  ISETP.GT.AND P0, PT, R3, 0x8, P0 ;  /* 0x000000080300780c */ /* 0x000fe20000704270 */
[----:B0-----:R-:W-:-:S04]  /*23f0*/  IMAD.WIDE.U32 R20, R2, R20, R8 ;  /* 0x0000001402147225 */ /* 0x001fc800078e0008 */
[----:B------:R-:W-:Y:S01]  /*2400*/  IMAD.X R11, R11, 0x1, R5, P1 ;  /* 0x000000010b0b7824 */ /* 0x000fe200008e0605 */
[----:B------:R-:W-:Y:S01]  /*2410*/  LEA R8, P3, R20, R14, 0x1 ;  /* 0x0000000e14087211 */ /* 0x000fe200078608ff */
[----:B------:R-:W-:-:S05]  /*2420*/  IMAD.IADD R2, R175, 0x1, R21 ;  /* 0x00000001af027824 */ /* 0x000fca00078e0215 */
[----:B------:R-:W-:Y:S01]  /*2430*/  LEA.HI.X R9, R20, R15, R2, 0x1, P3 ;  /* 0x0000000f14097211 */ /* 0x000fe200018f0c02 */
[----:B--2---:R-:W-:-:S05]  /*2440*/  HADD2.F32 R19, -RZ, R22.H0_H0 ;  /* 0x20000016ff137230 */ /* 0x004fca0000004100 */
[----:B------:R-:W-:-:S04]  /*2450*/  FMUL R19, R19, R152 ;  /* 0x0000009813137220 */ /* 0x000fc80000400000 */
[----:B------:R-:W-:-:S05]  /*2460*/  FFMA R19, R26, R153, R19 ;  /* 0x000000991a137223 */ /* 0x000fca0000000013 */
[----:B------:R-:W-:-:S05]  /*2470*/  F2FP.F16.F32.PACK_AB R19, RZ, R19 ;  /* 0x00000013ff13723e */ /* 0x000fca00000000ff */
[----:B------:R0:W-:Y:S01]  /*2480*/  @P2 STG.E.U16 desc[UR38][R10.64], R19 ;  /* 0x000000130a002986 */ /* 0x0001e2000c101526 */
[----:B------:R-:W-:Y:S05]  /*2490*/  @!P0 BRA `(.L_x_38) ;  /* 0x0000000000048947 */ /* 0x000fea0003800000 */
[----:B------:R2:W5:Y:S02]  /*24a0*/  LDG.E.LTC128B.U16 R22, desc[UR38][R8.64+0x2] ;  /* 0x0000022608167981 */ /* 0x000564000c1e1520 */
.L_x_38:
[----:B------:R-:W-:Y:S05]  /*24b0*/  BSYNC B1 ;  /* 0x0000000000017941 */ /* 0x000fea0003800000 */
.L_x_37:
[----:B-----5:R-:W-:Y:S01]  /*24c0*/  HADD2.F32 R13, -RZ, R22.H0_H0 ;  /* 0x20000016ff0d7230 */ /* 0x020fe20000004100 */
[----:B------:R-:W-:Y:S01]  /*24d0*/  ISETP.GT.AND P1, PT, R0, 0x8, PT ;  /* 0x000000080000780c */ /* 0x000fe20003f24270 */
[----:B------:R-:W-:Y:S03]  /*24e0*/  BSSY B1, `(.L_x_39) ;  /* 0x0000008000017945 */ /* 0x000fe60003800000 */
[----:B------:R-:W-:Y:S01]  /*24f0*/  FMUL R2, R13, R152 ;  /* 0x000000980d027220 */ /* 0x000fe20000400000 */
[----:B------:R-:W-:-:S03]  /*2500*/  ISETP.GT.AND P2, PT, R3, RZ, P1 ;  /* 0x000000ff0300720c */ /* 0x000fc60000f44270 */
[----:B------:R-:W-:-:S05]  /*2510*/  FFMA R2, R27, R153, R2 ;  /* 0x000000991b027223 */ /* 0x000fca0000000002 */
[----:B------:R-:W-:-:S05]  /*2520*/  F2FP.F16.F32.PACK_AB R2, RZ, R2 ;  /* 0x00000002ff02723e */ /* 0x000fca00000000ff */
[----:B------:R3:W-:Y:S01]  /*2530*/  @P0 STG.E.U16 desc[UR38][R10.64+0x2], R2 ;  /* 0x000002020a000986 */ /* 0x0007e2000c101526 */
[----:B------:R-:W-:Y:S05]  /*2540*/  @!P2 BRA `(.L_x_40) ;  /* 0x000000000004a947 */ /* 0x000fea0003800000 */
[----:B------:R4:W5:Y:S02]  /*2550*/  LDG.E.LTC128B.U16 R22, desc[UR38][R6.64+0x10] ;  /* 0x0000102606167981 */ /* 0x000964000c1e1520 */
.L_x_40:
[----:B------:R-:W-:Y:S05]  /*2560*/  BSYNC B1 ;  /* 0x0000000000017941 */ /* 0x000fea0003800000 */
.L_x_39:
        /* <DEDUP_REMOVED lines=10> */
.L_x_42:
[----:B------:R-:W-:Y:S05]  /*2610*/  BSYNC B1 ;  /* 0x0000000000017941 */ /* 0x000fea0003800000 */
.L_x_41:
[----:B0----5:R-:W-:Y:S01]  /*2620*/  HADD2.F32 R13, -RZ, R22.H0_H0 ;  /* 0x20000016ff0d7230 */ /* 0x021fe20000004100 */
[----:B------:R-:W-:Y:S01]  /*2630*/  ISETP.GT.AND P1, PT, R3, 0x8, P1 ;  /* 0x000000080300780c */ /* 0x000fe20000f24270 */
[----:B------:R-:W-:Y:S03]  /*2640*/  BSSY B1, `(.L_x_43) ;  /* 0x0000007000017945 */ /* 0x000fe60003800000 */
[----:B---3--:R-:W-:-:S04]  /*2650*/  FMUL R2, R13, R152 ;  /* 0x000000980d027220 */ /* 0x008fc80000400000 */
[----:B------:R-:W-:-:S05]  /*2660*/  FFMA R2, R29, R153, R2 ;  /* 0x000000991d027223 */ /* 0x000fca0000000002 */
[----:B------:R-:W-:-:S05]  /*2670*/  F2FP.F16.F32.PACK_AB R2, RZ, R2 ;  /* 0x00000002ff02723e */ /* 0x000fca00000000ff */
[----:B------:R0:W-:Y:S01]  /*2680*/  @P3 STG.E.U16 desc[UR38][R4.64+0x12], R2 ;  /* 0x0000120204003986 */ /* 0x0001e2000c101526 */
[----:B------:R-:W-:Y:S05]  /*2690*/  @!P1 BRA `(.L_x_44) ;  /* 0x0000000000049947 */ /* 0x000fea0003800000 */
[----:B------:R3:W5:Y:S02]  /*26a0*/  LDG.E.LTC128B.U16 R22, desc[UR38][R8.64+0x10] ;  /* 0x0000102608167981 */ /* 0x000764000c1e1520 */
.L_x_44:
[----:B------:R-:W-:Y:S05]  /*26b0*/  BSYNC B1 ;  /* 0x0000000000017941 */ /* 0x000fea0003800000 */
.L_x_43:
[----:B-----5:R-:W-:Y:S01]  /*26c0*/  HADD2.F32 R13, -RZ, R22.H0_H0 ;  /* 0x20000016ff0d7230 */ /* 0x020fe20000004100 */
[----:B------:R-:W-:Y:S01]  /*26d0*/  ISETP.GT.AND P0, PT, R3, 0x8, P0 ;  /* 0x000000080300780c */ /* 0x000fe20000704270 */
[----:B------:R-:W-:Y:S03]  /*26e0*/  BSSY B1, `(.L_x_45) ;  /* 0x0000007000017945 */ /* 0x000fe60003800000 */
[----:B------:R-:W-:-:S04]  /*26f0*/  FMUL R13, R13, R152 ;  /* 0x000000980d0d7220 */ /* 0x000fc80000400000 */
[----:B------:R-:W-:-:S05]  /*2700*/  FFMA R13, R30, R153, R13 ;  /* 0x000000991e0d7223 */ /* 0x000fca000000000d */
[----:B------:R-:W-:-:S05]  /*2710*/  F2FP.F16.F32.PACK_AB R13, RZ, R13 ;  /* 0x0000000dff0d723e */ /* 0x000fca00000000ff */
[----:B------:R0:W-:Y:S01]  /*2720*/  @P1 STG.E.U16 desc[UR38][R10.64+0x10], R13 ;  /* 0x0000100d0a001986 */ /* 0x0001e2000c101526 */
[----:B------:R-:W-:Y:S05]  /*2730*/  @!P0 BRA `(.L_x_46) ;  /* 0x0000000000048947 */ /* 0x000fea0003800000 */
[----:B------:R0:W5:Y:S02]  /*2740*/  LDG.E.LTC128B.U16 R22, desc[UR38][R8.64+0x12] ;  /* 0x0000122608167981 */ /* 0x000164000c1e1520 */
.L_x_46:
[----:B------:R-:W-:Y:S05]  /*2750*/  BSYNC B1 ;  /* 0x0000000000017941 */ /* 0x000fea0003800000 */
.L_x_45:
[----:B0----5:R-:W-:Y:S01]  /*2760*/  HADD2.F32 R13, -RZ, R22.H0_H0 ;  /* 0x20000016ff0d7230 */ /* 0x021fe20000004100 */
        /* <DEDUP_REMOVED lines=9> */
.L_x_48:
[----:B------:R-:W-:Y:S05]  /*2800*/  BSYNC B1 ;  /* 0x0000000000017941 */ /* 0x000fea0003800000 */
.L_x_47:
        /* <DEDUP_REMOVED lines=10> */
.L_x_50:
[----:B------:R-:W-:Y:S05]  /*28b0*/  BSYNC B1 ;  /* 0x0000000000017941 */ /* 0x000fea0003800000 */
.L_x_49:
[----:B0----5:R-:W-:Y:S01]  /*28c0*/  HADD2.F32 R13, -RZ, R22.H0_H0 ;  /* 0x20000016ff0d7230 */ /* 0x021fe20000004100 */
        /* <DEDUP_REMOVED lines=8> */
.L_x_52:
[----:B------:R-:W-:Y:S05]  /*2950*/  BSYNC B1 ;  /* 0x0000000000017941 */ /* 0x000fea0003800000 */
.L_x_51:
        /* <DEDUP_REMOVED lines=9> */
.L_x_54:
[----:B------:R-:W-:Y:S05]  /*29f0*/  BSYNC B1 ;  /* 0x0000000000017941 */ /* 0x000fea0003800000 */
.L_x_53:
        /* <DEDUP_REMOVED lines=10> */
.L_x_56:
[----:B------:R-:W-:Y:S05]  /*2aa0*/  BSYNC B1 ;  /* 0x0000000000017941 */ /* 0x000fea0003800000 */
.L_x_55:
        /* <DEDUP_REMOVED lines=10> */
.L_x_58:
[----:B------:R-:W-:Y:S05]  /*2b50*/  BSYNC B1 ;  /* 0x0000000000017941 */ /* 0x000fea0003800000 */
.L_x_57:
        /* <DEDUP_REMOVED lines=9> */
.L_x_60:
[----:B------:R-:W-:Y:S05]  /*2bf0*/  BSYNC B1 ;  /* 0x0000000000017941 */ /* 0x000fea0003800000 */
.L_x_59:
        /* <DEDUP_REMOVED lines=9> */
.L_x_62:
[----:B------:R-:W-:Y:S05]  /*2c90*/  BSYNC B1 ;  /* 0x0000000000017941 */ /* 0x000fea0003800000 */
.L_x_61:
        /* <DEDUP_REMOVED lines=10> */
.L_x_64:
[----:B------:R-:W-:Y:S05]  /*2d40*/  BSYNC B1 ;  /* 0x0000000000017941 */ /* 0x000fea0003800000 */
.L_x_63:
        /* <DEDUP_REMOVED lines=10> */
.L_x_66:
[----:B------:R-:W-:Y:S05]  /*2df0*/  BSYNC B1 ;  /* 0x0000000000017941 */ /* 0x000fea0003800000 */
.L_x_65:
        /* <DEDUP_REMOVED lines=9> */
.L_x_68:
[----:B------:R-:W-:Y:S05]  /*2e90*/  BSYNC B1 ;  /* 0x0000000000017941 */ /* 0x000fea0003800000 */
.L_x_67:
        /* <DEDUP_REMOVED lines=9> */
.L_x_70:
[----:B------:R-:W-:Y:S05]  /*2f30*/  BSYNC B1 ;  /* 0x0000000000017941 */ /* 0x000fea0003800000 */
.L_x_69:
        /* <DEDUP_REMOVED lines=10> */
.L_x_72:
[----:B------:R-:W-:Y:S05]  /*2fe0*/  BSYNC B1 ;  /* 0x0000000000017941 */ /* 0x000fea0003800000 */
.L_x_71:
        /* <DEDUP_REMOVED lines=10> */
.L_x_74:
[----:B------:R-:W-:Y:S05]  /*3090*/  BSYNC B1 ;  /* 0x0000000000017941 */ /* 0x000fea0003800000 */
.L_x_73:
        /* <DEDUP_REMOVED lines=9> */
.L_x_76:
[----:B------:R-:W-:Y:S05]  /*3130*/  BSYNC B1 ;  /* 0x0000000000017941 */ /* 0x000fea0003800000 */
.L_x_75:
        /* <DEDUP_REMOVED lines=9> */
.L_x_78:
[----:B------:R-:W-:Y:S05]  /*31d0*/  BSYNC B1 ;  /* 0x0000000000017941 */ /* 0x000fea0003800000 */
.L_x_77:
        /* <DEDUP_REMOVED lines=10> */
.L_x_80:
[----:B------:R-:W-:Y:S05]  /*3280*/  BSYNC B1 ;  /* 0x0000000000017941 */ /* 0x000fea0003800000 */
.L_x_79:
        /* <DEDUP_REMOVED lines=10> */
.L_x_82:
[----:B------:R-:W-:Y:S05]  /*3330*/  BSYNC B1 ;  /* 0x0000000000017941 */ /* 0x000fea0003800000 */
.L_x_81:
        /* <DEDUP_REMOVED lines=9> */
.L_x_84:
[----:B------:R-:W-:Y:S05]  /*33d0*/  BSYNC B1 ;  /* 0x0000000000017941 */ /* 0x000fea0003800000 */
.L_x_83:
        /* <DEDUP_REMOVED lines=9> */
.L_x_86:
[----:B------:R-:W-:Y:S05]  /*3470*/  BSYNC B1 ;  /* 0x0000000000017941 */ /* 0x000fea0003800000 */
.L_x_85:
        /* <DEDUP_REMOVED lines=10> */
.L_x_88:
[----:B------:R-:W-:Y:S05]  /*3520*/  BSYNC B1 ;  /* 0x0000000000017941 */ /* 0x000fea0003800000 */
.L_x_87:
        /* <DEDUP_REMOVED lines=10> */
.L_x_90:
[----:B------:R-:W-:Y:S05]  /*35d0*/  BSYNC B1 ;  /* 0x0000000000017941 */ /* 0x000fea0003800000 */
.L_x_89:
        /* <DEDUP_REMOVED lines=9> */
.L_x_92:
[----:B------:R-:W-:Y:S05]  /*3670*/  BSYNC B1 ;  /* 0x0000000000017941 */ /* 0x000fea0003800000 */
.L_x_91:
        /* <DEDUP_REMOVED lines=9> */
.L_x_94:
[----:B------:R-:W-:Y:S05]  /*3710*/  BSYNC B1 ;  /* 0x0000000000017941 */ /* 0x000fea0003800000 */
.L_x_93:
        /* <DEDUP_REMOVED lines=10> */
.L_x_96:
[----:B------:R-:W-:Y:S05]  /*37c0*/  BSYNC B1 ;  /* 0x0000000000017941 */ /* 0x000fea0003800000 */
.L_x_95:
        /* <DEDUP_REMOVED lines=10> */
.L_x_98:
[----:B------:R-:W-:Y:S05]  /*3870*/  BSYNC B1 ;  /* 0x0000000000017941 */ /* 0x000fea0003800000 */
.L_x_97:
        /* <DEDUP_REMOVED lines=9> */
.L_x_100:
[----:B------:R-:W-:Y:S05]  /*3910*/  BSYNC B1 ;  /* 0x0000000000017941 */ /* 0x000fea0003800000 */
.L_x_99:
        /* <DEDUP_REMOVED lines=9> */
.L_x_102:
[----:B------:R-:W-:Y:S05]  /*39b0*/  BSYNC B1 ;  /* 0x0000000000017941 */ /* 0x000fea0003800000 */
.L_x_101:
        /* <DEDUP_REMOVED lines=10> */
.L_x_104:
[----:B------:R-:W-:Y:S05]  /*3a60*/  BSYNC B1 ;  /* 0x0000000000017941 */ /* 0x000fea0003800000 */
.L_x_103:
        /* <DEDUP_REMOVED lines=10> */
.L_x_106:
[----:B------:R-:W-:Y:S05]  /*3b10*/  BSYNC B1 ;  /* 0x0000000000017941 */ /* 0x000fea0003800000 */
.L_x_105:
        /* <DEDUP_REMOVED lines=9> */
.L_x_108:
[----:B------:R-:W-:Y:S05]  /*3bb0*/  BSYNC B1 ;  /* 0x0000000000017941 */ /* 0x000fea0003800000 */
.L_x_107:
        /* <DEDUP_REMOVED lines=9> */
.L_x_110:
[----:B------:R-:W-:Y:S05]  /*3c50*/  BSYNC B1 ;  /* 0x0000000000017941 */ /* 0x000fea0003800000 */
.L_x_109:
        /* <DEDUP_REMOVED lines=10> */
.L_x_112:
[----:B------:R-:W-:Y:S05]  /*3d00*/  BSYNC B1 ;  /* 0x0000000000017941 */ /* 0x000fea0003800000 */
.L_x_111:
        /* <DEDUP_REMOVED lines=10> */
.L_x_114:
[----:B------:R-:W-:Y:S05]  /*3db0*/  BSYNC B1 ;  /* 0x0000000000017941 */ /* 0x000fea0003800000 */
.L_x_113:
        /* <DEDUP_REMOVED lines=9> */
.L_x_116:
[----:B------:R-:W-:Y:S05]  /*3e50*/  BSYNC B1 ;  /* 0x0000000000017941 */ /* 0x000fea0003800000 */
.L_x_115:
        /* <DEDUP_REMOVED lines=9> */
.L_x_118:
[----:B------:R-:W-:Y:S05]  /*3ef0*/  BSYNC B1 ;  /* 0x0000000000017941 */ /* 0x000fea0003800000 */
.L_x_117:
        /* <DEDUP_REMOVED lines=10> */
.L_x_120:
[----:B------:R-:W-:Y:S05]  /*3fa0*/  BSYNC B1 ;  /* 0x0000000000017941 */ /* 0x000fea0003800000 */
.L_x_119:
        /* <DEDUP_REMOVED lines=10> */
.L_x_122:
[----:B------:R-:W-:Y:S05]  /*4050*/  BSYNC B1 ;  /* 0x0000000000017941 */ /* 0x000fea0003800000 */
.L_x_121:
        /* <DEDUP_REMOVED lines=9> */
.L_x_124:
[----:B------:R-:W-:Y:S05]  /*40f0*/  BSYNC B1 ;  /* 0x0000000000017941 */ /* 0x000fea0003800000 */
.L_x_123:
        /* <DEDUP_REMOVED lines=9> */
.L_x_126:
[----:B------:R-:W-:Y:S05]  /*4190*/  BSYNC B1 ;  /* 0x0000000000017941 */ /* 0x000fea0003800000 */
.L_x_125:
        /* <DEDUP_REMOVED lines=10> */
.L_x_128:
[----:B------:R-:W-:Y:S05]  /*4240*/  BSYNC B1 ;  /* 0x0000000000017941 */ /* 0x000fea0003800000 */
.L_x_127:
        /* <DEDUP_REMOVED lines=10> */
.L_x_130:
[----:B------:R-:W-:Y:S05]  /*42f0*/  BSYNC B1 ;  /* 0x0000000000017941 */ /* 0x000fea0003800000 */
.L_x_129:
        /* <DEDUP_REMOVED lines=9> */
.L_x_132:
[----:B------:R-:W-:Y:S05]  /*4390*/  BSYNC B1 ;  /* 0x0000000000017941 */ /* 0x000fea0003800000 */
.L_x_131:
        /* <DEDUP_REMOVED lines=9> */
.L_x_134:
[----:B------:R-:W-:Y:S05]  /*4430*/  BSYNC B1 ;  /* 0x0000000000017941 */ /* 0x000fea0003800000 */
.L_x_133:
        /* <DEDUP_REMOVED lines=10> */
.L_x_136:
[----:B------:R-:W-:Y:S05]  /*44e0*/  BSYNC B1 ;  /* 0x0000000000017941 */ /* 0x000fea0003800000 */
.L_x_135:
        /* <DEDUP_REMOVED lines=10> */
.L_x_138:
[----:B------:R-:W-:Y:S05]  /*4590*/  BSYNC B1 ;  /* 0x0000000000017941 */ /* 0x000fea0003800000 */
.L_x_137:
        /* <DEDUP_REMOVED lines=9> */
.L_x_140:
[----:B------:R-:W-:Y:S05]  /*4630*/  BSYNC B1 ;  /* 0x0000000000017941 */ /* 0x000fea0003800000 */
.L_x_139:
        /* <DEDUP_REMOVED lines=9> */
.L_x_142:
[----:B------:R-:W-:Y:S05]  /*46d0*/  BSYNC B1 ;  /* 0x0000000000017941 */ /* 0x000fea0003800000 */
.L_x_141:
        /* <DEDUP_REMOVED lines=10> */
.L_x_144:
[----:B------:R-:W-:Y:S05]  /*4780*/  BSYNC B1 ;  /* 0x0000000000017941 */ /* 0x000fea0003800000 */
.L_x_143:
        /* <DEDUP_REMOVED lines=10> */
.L_x_146:
[----:B------:R-:W-:Y:S05]  /*4830*/  BSYNC B1 ;  /* 0x0000000000017941 */ /* 0x000fea0003800000 */
.L_x_145:
        /* <DEDUP_REMOVED lines=9> */
.L_x_148:
[----:B------:R-:W-:Y:S05]  /*48d0*/  BSYNC B1 ;  /* 0x0000000000017941 */ /* 0x000fea0003800000 */
.L_x_147:
        /* <DEDUP_REMOVED lines=9> */
.L_x_150:
[----:B------:R-:W-:Y:S05]  /*4970*/  BSYNC B1 ;  /* 0x0000000000017941 */ /* 0x000fea0003800000 */
.L_x_149:
        /* <DEDUP_REMOVED lines=10> */
.L_x_152:
[----:B------:R-:W-:Y:S05]  /*4a20*/  BSYNC B1 ;  /* 0x0000000000017941 */ /* 0x000fea0003800000 */
.L_x_151:
        /* <DEDUP_REMOVED lines=10> */
.L_x_154:
[----:B------:R-:W-:Y:S05]  /*4ad0*/  BSYNC B1 ;  /* 0x0000000000017941 */ /* 0x000fea0003800000 */
.L_x_153:
        /* <DEDUP_REMOVED lines=9> */
.L_x_156:
[----:B------:R-:W-:Y:S05]  /*4b70*/  BSYNC B1 ;  /* 0x0000000000017941 */ /* 0x000fea0003800000 */
.L_x_155:
        /* <DEDUP_REMOVED lines=9> */
.L_x_158:
[----:B------:R-:W-:Y:S05]  /*4c10*/  BSYNC B1 ;  /* 0x0000000000017941 */ /* 0x000fea0003800000 */
.L_x_157:
        /* <DEDUP_REMOVED lines=10> */
.L_x_160:
[----:B------:R-:W-:Y:S05]  /*4cc0*/  BSYNC B1 ;  /* 0x0000000000017941 */ /* 0x000fea0003800000 */
.L_x_159:
        /* <DEDUP_REMOVED lines=10> */
.L_x_162:
[----:B------:R-:W-:Y:S05]  /*4d70*/  BSYNC B1 ;  /* 0x0000000000017941 */ /* 0x000fea0003800000 */
.L_x_161:
        /* <DEDUP_REMOVED lines=9> */
.L_x_164:
[----:B------:R-:W-:Y:S05]  /*4e10*/  BSYNC B1 ;  /* 0x0000000000017941 */ /* 0x000fea0003800000 */
.L_x_163:
        /* <DEDUP_REMOVED lines=9> */
.L_x_166:
[----:B------:R-:W-:Y:S05]  /*4eb0*/  BSYNC B1 ;  /* 0x0000000000017941 */ /* 0x000fea0003800000 */
.L_x_165:
        /* <DEDUP_REMOVED lines=10> */
.L_x_168:
[----:B------:R-:W-:Y:S05]  /*4f60*/  BSYNC B1 ;  /* 0x0000000000017941 */ /* 0x000fea0003800000 */
.L_x_167:
        /* <DEDUP_REMOVED lines=10> */
.L_x_170:
[----:B------:R-:W-:Y:S05]  /*5010*/  BSYNC B1 ;  /* 0x0000000000017941 */ /* 0x000fea0003800000 */
.L_x_169:
        /* <DEDUP_REMOVED lines=9> */
.L_x_172:
[----:B------:R-:W-:Y:S05]  /*50b0*/  BSYNC B1 ;  /* 0x0000000000017941 */ /* 0x000fea0003800000 */
.L_x_171:
        /* <DEDUP_REMOVED lines=9> */
.L_x_174:
[----:B------:R-:W-:Y:S05]  /*5150*/  BSYNC B1 ;  /* 0x0000000000017941 */ /* 0x000fea0003800000 */
.L_x_173:
        /* <DEDUP_REMOVED lines=10> */
.L_x_176:
[----:B------:R-:W-:Y:S05]  /*5200*/  BSYNC B1 ;  /* 0x0000000000017941 */ /* 0x000fea0003800000 */
.L_x_175:
        /* <DEDUP_REMOVED lines=10> */
.L_x_178:
[----:B------:R-:W-:Y:S05]  /*52b0*/  BSYNC B1 ;  /* 0x0000000000017941 */ /* 0x000fea0003800000 */
.L_x_177:
        /* <DEDUP_REMOVED lines=9> */
.L_x_180:
[----:B------:R-:W-:Y:S05]  /*5350*/  BSYNC B1 ;  /* 0x0000000000017941 */ /* 0x000fea0003800000 */
.L_x_179:
        /* <DEDUP_REMOVED lines=9> */
.L_x_182:
[----:B------:R-:W-:Y:S05]  /*53f0*/  BSYNC B1 ;  /* 0x0000000000017941 */ /* 0x000fea0003800000 */
.L_x_181:
        /* <DEDUP_REMOVED lines=10> */
.L_x_184:
[----:B------:R-:W-:Y:S05]  /*54a0*/  BSYNC B1 ;  /* 0x0000000000017941 */ /* 0x000fea0003800000 */
.L_x_183:
        /* <DEDUP_REMOVED lines=10> */
.L_x_186:
[----:B------:R-:W-:Y:S05]  /*5550*/  BSYNC B1 ;  /* 0x0000000000017941 */ /* 0x000fea0003800000 */
.L_x_185:
        /* <DEDUP_REMOVED lines=9> */
.L_x_188:
[----:B------:R-:W-:Y:S05]  /*55f0*/  BSYNC B1 ;  /* 0x0000000000017941 */ /* 0x000fea0003800000 */
.L_x_187:
        /* <DEDUP_REMOVED lines=9> */
.L_x_190:
[----:B------:R-:W-:Y:S05]  /*5690*/  BSYNC B1 ;  /* 0x0000000000017941 */ /* 0x000fea0003800000 */
.L_x_189:
        /* <DEDUP_REMOVED lines=10> */
.L_x_192:
[----:B------:R-:W-:Y:S05]  /*5740*/  BSYNC B1 ;  /* 0x0000000000017941 */ /* 0x000fea0003800000 */
.L_x_191:
        /* <DEDUP_REMOVED lines=10> */
.L_x_194:
[----:B------:R-:W-:Y:S05]  /*57f0*/  BSYNC B1 ;  /* 0x0000000000017941 */ /* 0x000fea0003800000 */
.L_x_193:
        /* <DEDUP_REMOVED lines=9> */
.L_x_196:
[----:B------:R-:W-:Y:S05]  /*5890*/  BSYNC B1 ;  /* 0x0000000000017941 */ /* 0x000fea0003800000 */
.L_x_195:
        /* <DEDUP_REMOVED lines=9> */
.L_x_198:
[----:B------:R-:W-:Y:S05]  /*5930*/  BSYNC B1 ;  /* 0x0000000000017941 */ /* 0x000fea0003800000 */
.L_x_197:
        /* <DEDUP_REMOVED lines=10> */
.L_x_200:
[----:B------:R-:W-:Y:S05]  /*59e0*/  BSYNC B1 ;  /* 0x0000000000017941 */ /* 0x000fea0003800000 */
.L_x_199:
        /* <DEDUP_REMOVED lines=10> */
.L_x_202:
[----:B------:R-:W-:Y:S05]  /*5a90*/  BSYNC B1 ;  /* 0x0000000000017941 */ /* 0x000fea0003800000 */
.L_x_201:
        /* <DEDUP_REMOVED lines=9> */
.L_x_204:
[----:B------:R-:W-:Y:S05]  /*5b30*/  BSYNC B1 ;  /* 0x0000000000017941 */ /* 0x000fea0003800000 */
.L_x_203:
        /* <DEDUP_REMOVED lines=9> */
.L_x_206:
[----:B------:R-:W-:Y:S05]  /*5bd0*/  BSYNC B1 ;  /* 0x0000000000017941 */ /* 0x000fea0003800000 */
.L_x_205:
        /* <DEDUP_REMOVED lines=10> */
.L_x_208:
[----:B------:R-:W-:Y:S05]  /*5c80*/  BSYNC B1 ;  /* 0x0000000000017941 */ /* 0x000fea0003800000 */
.L_x_207:
        /* <DEDUP_REMOVED lines=10> */
.L_x_210:
[----:B------:R-:W-:Y:S05]  /*5d30*/  BSYNC B1 ;  /* 0x0000000000017941 */ /* 0x000fea0003800000 */
.L_x_209:
        /* <DEDUP_REMOVED lines=9> */
.L_x_212:
[----:B------:R-:W-:Y:S05]  /*5dd0*/  BSYNC B1 ;  /* 0x0000000000017941 */ /* 0x000fea0003800000 */
.L_x_211:
        /* <DEDUP_REMOVED lines=9> */
.L_x_214:
[----:B------:R-:W-:Y:S05]  /*5e70*/  BSYNC B1 ;  /* 0x0000000000017941 */ /* 0x000fea0003800000 */
.L_x_213:
        /* <DEDUP_REMOVED lines=10> */
.L_x_216:
[----:B------:R-:W-:Y:S05]  /*5f20*/  BSYNC B1 ;  /* 0x0000000000017941 */ /* 0x000fea0003800000 */
.L_x_215:
        /* <DEDUP_REMOVED lines=10> */
.L_x_218:
[----:B------:R-:W-:Y:S05]  /*5fd0*/  BSYNC B1 ;  /* 0x0000000000017941 */ /* 0x000fea0003800000 */
.L_x_217:
        /* <DEDUP_REMOVED lines=9> */
.L_x_220:
[----:B------:R-:W-:Y:S05]  /*6070*/  BSYNC B1 ;  /* 0x0000000000017941 */ /* 0x000fea0003800000 */
.L_x_219:
        /* <DEDUP_REMOVED lines=9> */
.L_x_222:
[----:B------:R-:W-:Y:S05]  /*6110*/  BSYNC B1 ;  /* 0x0000000000017941 */ /* 0x000fea0003800000 */
.L_x_221:
        /* <DEDUP_REMOVED lines=10> */
.L_x_224:
[----:B------:R-:W-:Y:S05]  /*61c0*/  BSYNC B1 ;  /* 0x0000000000017941 */ /* 0x000fea0003800000 */
.L_x_223:
        /* <DEDUP_REMOVED lines=10> */
.L_x_226:
[----:B------:R-:W-:Y:S05]  /*6270*/  BSYNC B1 ;  /* 0x0000000000017941 */ /* 0x000fea0003800000 */
.L_x_225:
        /* <DEDUP_REMOVED lines=9> */
.L_x_228:
[----:B------:R-:W-:Y:S05]  /*6310*/  BSYNC B1 ;  /* 0x0000000000017941 */ /* 0x000fea0003800000 */
.L_x_227:
        /* <DEDUP_REMOVED lines=9> */
.L_x_230:
[----:B------:R-:W-:Y:S05]  /*63b0*/  BSYNC B1 ;  /* 0x0000000000017941 */ /* 0x000fea0003800000 */
.L_x_229:
        /* <DEDUP_REMOVED lines=10> */
.L_x_232:
[----:B------:R-:W-:Y:S05]  /*6460*/  BSYNC B1 ;  /* 0x0000000000017941 */ /* 0x000fea0003800000 */
.L_x_231:
        /* <DEDUP_REMOVED lines=10> */
.L_x_234:
[----:B------:R-:W-:Y:S05]  /*6510*/  BSYNC B1 ;  /* 0x0000000000017941 */ /* 0x000fea0003800000 */
.L_x_233:
        /* <DEDUP_REMOVED lines=9> */
.L_x_236:
[----:B------:R-:W-:Y:S05]  /*65b0*/  BSYNC B1 ;  /* 0x0000000000017941 */ /* 0x000fea0003800000 */
.L_x_235:
        /* <DEDUP_REMOVED lines=9> */
.L_x_238:
[----:B------:R-:W-:Y:S05]  /*6650*/  BSYNC B1 ;  /* 0x0000000000017941 */ /* 0x000fea0003800000 */
.L_x_237:
        /* <DEDUP_REMOVED lines=10> */
.L_x_240:
[----:B------:R-:W-:Y:S05]  /*6700*/  BSYNC B1 ;  /* 0x0000000000017941 */ /* 0x000fea0003800000 */
.L_x_239:
        /* <DEDUP_REMOVED lines=10> */
.L_x_242:
[----:B------:R-:W-:Y:S05]  /*67b0*/  BSYNC B1 ;  /* 0x0000000000017941 */ /* 0x000fea0003800000 */
.L_x_241:
        /* <DEDUP_REMOVED lines=9> */
.L_x_244:
[----:B------:R-:W-:Y:S05]  /*6850*/  BSYNC B1 ;  /* 0x0000000000017941 */ /* 0x000fea0003800000 */
.L_x_243:
        /* <DEDUP_REMOVED lines=9> */
.L_x_246:
[----:B------:R-:W-:Y:S05]  /*68f0*/  BSYNC B1 ;  /* 0x0000000000017941 */ /* 0x000fea0003800000 */
.L_x_245:
        /* <DEDUP_REMOVED lines=10> */
.L_x_248:
[----:B------:R-:W-:Y:S05]  /*69a0*/  BSYNC B1 ;  /* 0x0000000000017941 */ /* 0x000fea0003800000 */
.L_x_247:
        /* <DEDUP_REMOVED lines=10> */
.L_x_250:
[----:B------:R-:W-:Y:S05]  /*6a50*/  BSYNC B1 ;  /* 0x0000000000017941 */ /* 0x000fea0003800000 */
.L_x_249:
        /* <DEDUP_REMOVED lines=9> */
.L_x_252:
[----:B------:R-:W-:Y:S05]  /*6af0*/  BSYNC B1 ;  /* 0x0000000000017941 */ /* 0x000fea0003800000 */
.L_x_251:
        /* <DEDUP_REMOVED lines=9> */
.L_x_254:
[----:B------:R-:W-:Y:S05]  /*6b90*/  BSYNC B1 ;  /* 0x0000000000017941 */ /* 0x000fea0003800000 */
.L_x_253:
        /* <DEDUP_REMOVED lines=10> */
.L_x_256:
[----:B------:R-:W-:Y:S05]  /*6c40*/  BSYNC B1 ;  /* 0x0000000000017941 */ /* 0x000fea0003800000 */
.L_x_255:
        /* <DEDUP_REMOVED lines=10> */
.L_x_258:
[----:B------:R-:W-:Y:S05]  /*6cf0*/  BSYNC B1 ;  /* 0x0000000000017941 */ /* 0x000fea0003800000 */
.L_x_257:
        /* <DEDUP_REMOVED lines=9> */
.L_x_260:
[----:B------:R-:W-:Y:S05]  /*6d90*/  BSYNC B1 ;  /* 0x0000000000017941 */ /* 0x000fea0003800000 */
.L_x_259:
        /* <DEDUP_REMOVED lines=9> */
.L_x_262:
[----:B------:R-:W-:Y:S05]  /*6e30*/  BSYNC B1 ;  /* 0x0000000000017941 */ /* 0x000fea0003800000 */
.L_x_261:
        /* <DEDUP_REMOVED lines=10> */
.L_x_264:
[----:B------:R-:W-:Y:S05]  /*6ee0*/  BSYNC B1 ;  /* 0x0000000000017941 */ /* 0x000fea0003800000 */
.L_x_263:
        /* <DEDUP_REMOVED lines=10> */
.L_x_266:
[----:B------:R-:W-:Y:S05]  /*6f90*/  BSYNC B1 ;  /* 0x0000000000017941 */ /* 0x000fea0003800000 */
.L_x_265:
        /* <DEDUP_REMOVED lines=9> */
.L_x_268:
[----:B------:R-:W-:Y:S05]  /*7030*/  BSYNC B1 ;  /* 0x0000000000017941 */ /* 0x000fea0003800000 */
.L_x_267:
        /* <DEDUP_REMOVED lines=9> */
.L_x_270:
[----:B------:R-:W-:Y:S05]  /*70d0*/  BSYNC B1 ;  /* 0x0000000000017941 */ /* 0x000fea0003800000 */
.L_x_269:
        /* <DEDUP_REMOVED lines=10> */
.L_x_272:
[----:B------:R-:W-:Y:S05]  /*7180*/  BSYNC B1 ;  /* 0x0000000000017941 */ /* 0x000fea0003800000 */
.L_x_271:
        /* <DEDUP_REMOVED lines=10> */
.L_x_274:
[----:B------:R-:W-:Y:S05]  /*7230*/  BSYNC B1 ;  /* 0x0000000000017941 */ /* 0x000fea0003800000 */
.L_x_273:
        /* <DEDUP_REMOVED lines=9> */
.L_x_276:
[----:B------:R-:W-:Y:S05]  /*72d0*/  BSYNC B1 ;  /* 0x0000000000017941 */ /* 0x000fea0003800000 */
.L_x_275:
        /* <DEDUP_REMOVED lines=9> */
.L_x_278:
[----:B------:R-:W-:Y:S05]  /*7370*/  BSYNC B1 ;  /* 0x0000000000017941 */ /* 0x000fea0003800000 */
.L_x_277:
        /* <DEDUP_REMOVED lines=10> */
.L_x_280:
[----:B------:R-:W-:Y:S05]  /*7420*/  BSYNC B1 ;  /* 0x0000000000017941 */ /* 0x000fea0003800000 */
.L_x_279:
        /* <DEDUP_REMOVED lines=10> */
.L_x_282:
[----:B------:R-:W-:Y:S05]  /*74d0*/  BSYNC B1 ;  /* 0x0000000000017941 */ /* 0x000fea0003800000 */
.L_x_281:
[----:B01--45:R-:W-:Y:S01]  /*74e0*/  HADD2.F32 R7, -RZ, R22.H0_H0 ;  /* 0x20000016ff077230 */ /* 0x033fe20000004100 */
        /* <DEDUP_REMOVED lines=8> */
.L_x_284:
[----:B------:R-:W-:Y:S05]  /*7570*/  BSYNC B1 ;  /* 0x0000000000017941 */ /* 0x000fea0003800000 */
.L_x_283:
[----:B0----5:R-:W-:Y:S01]  /*7580*/  HADD2.F32 R5, -RZ, R22.H0_H0 ;  /* 0x20000016ff057230 */ /* 0x021fe20000004100 */
[----:B------:R-:W-:Y:S01]  /*7590*/  ISETP.GT.AND P0, PT, R3, 0x8, P0 ;  /* 0x000000080300780c */ /* 0x000fe20000704270 */
[----:B------:R-:W-:Y:S01]  /*75a0*/  @P1 IMAD.MOV.U32 R4, RZ, RZ, R10 ;  /* 0x000000ffff041224 */ /* 0x000fe200078e000a */
[----:B------:R-:W-:Y:S02]  /*75b0*/  BSSY B1, `(.L_x_285) ;  /* 0x0000009000017945 */ /* 0x000fe40003800000 */
[----:B------:R-:W-:-:S04]  /*75c0*/  FMUL R5, R5, R152 ;  /* 0x0000009805057220 */ /* 0x000fc80000400000 */
[----:B------:R-:W-:-:S05]  /*75d0*/  FFMA R5, R150, R153, R5 ;  /* 0x0000009996057223 */ /* 0x000fca0000000005 */
[----:B------:R-:W-:-:S04]  /*75e0*/  F2FP.F16.F32.PACK_AB R5, RZ, R5 ;  /* 0x00000005ff05723e */ /* 0x000fc800000000ff */
[----:B------:R-:W-:Y:S01]  /*75f0*/  PRMT R2, R5, 0x7610, R2 ;  /* 0x0000761005027816 */ /* 0x000fe20000000002 */
[----:B------:R-:W-:-:S05]  /*7600*/  @P1 IMAD.MOV.U32 R5, RZ, RZ, R11 ;  /* 0x000000ffff051224 */ /* 0x000fca00078e000b */
[----:B------:R0:W-:Y:S01]  /*7610*/  @P1 STG.E.U16 desc[UR38][R4.64+0x1f0], R2 ;  /* 0x0001f00204001986 */ /* 0x0001e2000c101526 */
[----:B------:R-:W-:Y:S05]  /*7620*/  @!P0 BRA `(.L_x_286) ;  /* 0x0000000000048947 */ /* 0x000fea0003800000 */
[----:B------:R4:W5:Y:S02]  /*7630*/  LDG.E.LTC128B.U16 R22, desc[UR38][R8.64+0x1f2] ;  /* 0x0001f22608167981 */ /* 0x000964000c1e1520 */
.L_x_286:
[----:B------:R-:W-:Y:S05]  /*7640*/  BSYNC B1 ;  /* 0x0000000000017941 */ /* 0x000fea0003800000 */
.L_x_285:
[----:B------:R-:W-:Y:S05]  /*7650*/  @!P0 BRA `(.L_x_287) ;  /* 0x0000002400488947 */ /* 0x000fea0003800000 */
[----:B-----5:R-:W-:-:S05]  /*7660*/  HADD2.F32 R3, -RZ, R22.H0_H0 ;  /* 0x20000016ff037230 */ /* 0x020fca0000004100 */
[----:B------:R-:W-:-:S04]  /*7670*/  FMUL R0, R3, R152 ;  /* 0x0000009803007220 */ /* 0x000fc80000400000 */
[----:B------:R-:W-:-:S05]  /*7680*/  FFMA R0, R151, R153, R0 ;  /* 0x0000009997007223 */ /* 0x000fca0000000000 */
[----:B------:R-:W-:-:S05]  /*7690*/  F2FP.F16.F32.PACK_AB R0, RZ, R0 ;  /* 0x00000000ff00723e */ /* 0x000fca00000000ff */
[----:B------:R0:W-:Y:S01]  /*76a0*/  STG.E.U16 desc[UR38][R10.64+0x1f2], R0 ;  /* 0x0001f2000a007986 */ /* 0x0001e2000c101526 */
[----:B------:R-:W-:Y:S05]  /*76b0*/  BRA `(.L_x_287) ;  /* 0x0000002400307947 */ /* 0x000fea0003800000 */
.L_x_34:
[----:B------:R-:W-:Y:S01]  /*76c0*/  ISETP.GT.AND P0, PT, R0, 0x1, PT ;  /* 0x000000010000780c */ /* 0x000fe20003f04270 */
[----:B------:R-:W-:Y:S01]  /*76d0*/  ULDC.64 UR4, c[0x0][0x5c0] ;  /* 0x0001700000047ab9 */ /* 0x000fe20000000a00 */
[-C--:B------:R-:W-:Y:S01]  /*76e0*/  FMUL R24, R24, R153.reuse ;  /* 0x0000009918187220 */ /* 0x080fe20000400000 */
[-C--:B------:R-:W-:Y:S01]  /*76f0*/  FMUL R25, R25, R153.reuse ;  /* 0x0000009919197220 */ /* 0x080fe20000400000 */
[----:B------:R-:W-:Y:S01]  /*7700*/  ISETP.GT.AND P3, PT, R3, RZ, P0 ;  /* 0x000000ff0300720c */ /* 0x000fe20000764270 */
[-C--:B------:R-:W-:Y:S01]  /*7710*/  FMUL R26, R26, R153.reuse ;  /* 0x000000991a1a7220 */ /* 0x080fe20000400000 */
[----:B------:R-:W-:Y:S01]  /*7720*/  LEA R4, P4, R6, UR4, 0x1 ;  /* 0x0000000406047c11 */ /* 0x000fe2000f8808ff */
[-C--:B------:R-:W-:Y:S01]  /*7730*/  FMUL R27, R27, R153.reuse ;  /* 0x000000991b1b7220 */ /* 0x080fe20000400000 */
[----:B------:R-:W-:Y:S01]  /*7740*/  F2FP.F16.F32.PACK_AB R24, RZ, R24 ;  /* 0x00000018ff18723e */ /* 0x000fe200000000ff */
[-C--:B------:R-:W-:Y:S01]  /*7750*/  FMUL R28, R28, R153.reuse ;  /* 0x000000991c1c7220 */ /* 0x080fe20000400000 */
[----:B------:R-:W-:Y:S01]  /*7760*/  LEA.HI.X R5, R6, UR5, R179, 0x1, P4 ;  /* 0x0000000506057c11 */ /* 0x000fe2000a0f0cb3 */
[----:B------:R-:W-:Y:S01]  /*7770*/  FMUL R29, R29, R153 ;  /* 0x000000991d1d7220 */ /* 0x000fe20000400000 */
[----:B------:R-:W-:Y:S01]  /*7780*/  F2FP.F16.F32.PACK_AB R25, RZ, R25 ;  /* 0x00000019ff19723e */ /* 0x000fe200000000ff */
[-C--:B------:R-:W-:Y:S01]  /*7790*/  FMUL R30, R30, R153.reuse ;  /* 0x000000991e1e7220 */ /* 0x080fe20000400000 */
[----:B------:R-:W-:Y:S01]  /*77a0*/  SHF.L.U64.HI R11, R10, 0x4, R11 ;  /* 0x000000040a0b7819 */ /* 0x000fe2000001020b */
[----:B------:R-:W-:Y:S01]  /*77b0*/  @P1 STG.E.U16 desc[UR38][R4.64], R24 ;  /* 0x0000001804001986 */ /* 0x000fe2000c101526 */
[----:B------:R-:W-:Y:S01]  /*77c0*/  ISETP.GT.AND P1, PT, R0, 0x8, PT ;  /* 0x000000080000780c */ /* 0x000fe20003f24270 */
[-C--:B------:R-:W-:Y:S01]  /*77d0*/  FMUL R31, R31, R153.reuse ;  /* 0x000000991f1f7220 */ /* 0x080fe20000400000 */
[C---:B------:R-:W-:Y:S01]  /*77e0*/  ISETP.GT.AND P4, PT, R3.reuse, 0x8, P0 ;  /* 0x000000080300780c */ /* 0x040fe20000784270 */
[----:B------:R-:W-:Y:S01]  /*77f0*/  @P3 STG.E.U16 desc[UR38][R4.64+0x2], R25 ;  /* 0x0000021904003986 */ /* 0x000fe2000c101526 */
[----:B------:R-:W-:Y:S01]  /*7800*/  LEA R6, P3, R10, R4, 0x4 ;  /* 0x000000040a067211 */ /* 0x000fe200078620ff */
[-C--:B------:R-:W-:Y:S01]  /*7810*/  FMUL R32, R32, R153.reuse ;  /* 0x0000009920207220 */ /* 0x080fe20000400000 */
[----:B------:R-:W-:Y:S01]  /*7820*/  ISETP.GT.AND P2, PT, R3, 0x8, P2 ;  /* 0x000000080300780c */ /* 0x000fe20001744270 */
[-C--:B------:R-:W-:Y:S01]  /*7830*/  FMUL R33, R33, R153.reuse ;  /* 0x0000009921217220 */ /* 0x080fe20000400000 */
[----:B------:R-:W-:Y:S01]  /*7840*/  ISETP.GT.AND P0, PT, R0, 0x9, PT ;  /* 0x000000090000780c */ /* 0x000fe20003f04270 */
[----:B------:R-:W-:Y:S01]  /*7850*/  IMAD.X R7, R11, 0x1, R5, P3 ;  /* 0x000000010b077824 */ /* 0x000fe200018e0605 */
[C---:B------:R-:W-:Y:S01]  /*7860*/  ISETP.GT.AND P5, PT, R3.reuse, RZ, P1 ;  /* 0x000000ff0300720c */ /* 0x040fe20000fa4270 */
[-C--:B------:R-:W-:Y:S01]  /*7870*/  FMUL R34, R34, R153.reuse ;  /* 0x0000009922227220 */ /* 0x080fe20000400000 */
[----:B------:R-:W-:Y:S01]  /*7880*/  ISETP.GT.AND P3, PT, R3, RZ, P0 ;  /* 0x000000ff0300720c */ /* 0x000fe20000764270 */
[-C--:B------:R-:W-:Y:S01]  /*7890*/  FMUL R35, R35, R153.reuse ;  /* 0x0000009923237220 */ /* 0x080fe20000400000 */
[----:B------:R-:W-:Y:S01]  /*78a0*/  F2FP.F16.F32.PACK_AB R26, RZ, R26 ;  /* 0x0000001aff1a723e */ /* 0x000fe200000000ff */
[----:B------:R-:W-:Y:S01]  /*78b0*/  FMUL R36, R36, R153 ;  /* 0x0000009924247220 */ /* 0x000fe20000400000 */
[----:B------:R-:W-:Y:S01]  /*78c0*/  F2FP.F16.F32.PACK_AB R27, RZ, R27 ;  /* 0x0000001bff1b723e */ /* 0x000fe200000000ff */
[----:B------:R-:W-:Y:S01]  /*78d0*/  FMUL R37, R37, R153 ;  /* 0x0000009925257220 */ /* 0x000fe20000400000 */
[----:B------:R-:W-:Y:S01]  /*78e0*/  F2FP.F16.F32.PACK_AB R28, RZ, R28 ;  /* 0x0000001cff1c723e */ /* 0x000fe200000000ff */
[----:B------:R-:W-:Y:S01]  /*78f0*/  @P2 STG.E.U16 desc[UR38][R6.64], R26 ;  /* 0x0000001a06002986 */ /* 0x000fe2000c101526 */
[----:B------:R-:W-:Y:S01]  /*7900*/  F2FP.F16.F32.PACK_AB R29, RZ, R29 ;  /* 0x0000001dff1d723e */ /* 0x000fe200000000ff */
[-C--:B------:R-:W-:Y:S01]  /*7910*/  FMUL R38, R38, R153.reuse ;  /* 0x0000009926267220 */ /* 0x080fe20000400000 */
[----:B------:R-:W-:Y:S01]  /*7920*/  ISETP.GT.AND P2, PT, R3, 0x8, P1 ;  /* 0x000000080300780c */ /* 0x000fe20000f44270 */
[----:B------:R-:W-:Y:S01]  /*7930*/  @P4 STG.E.U16 desc[UR38][R6.64+0x2], R27 ;  /* 0x0000021b06004986 */ /* 0x000fe2000c101526 */
[----:B------:R-:W-:Y:S01]  /*7940*/  ISETP.GT.AND P1, PT, R0, 0x10, PT ;  /* 0x000000100000780c */ /* 0x000fe20003f24270 */
[-C--:B------:R-:W-:Y:S01]  /*7950*/  FMUL R39, R39, R153.reuse ;  /* 0x0000009927277220 */ /* 0x080fe20000400000 */
[----:B------:R-:W-:Y:S01]  /*7960*/  F2FP.F16.F32.PACK_AB R30, RZ, R30 ;  /* 0x0000001eff1e723e */ /* 0x000fe200000000ff */
[----:B------:R-:W-:Y:S01]  /*7970*/  @P5 STG.E.U16 desc[UR38][R4.64+0x10], R28 ;  /* 0x0000101c04005986 */ /* 0x000fe2000c101526 */
[C---:B------:R-:W-:Y:S01]  /*7980*/  ISETP.GT.AND P4, PT, R3.reuse, RZ, P1 ;  /* 0x000000ff0300720c */ /* 0x040fe20000f84270 */
[----:B------:R-:W-:Y:S01]  /*7990*/  FMUL R40, R40, R153 ;  /* 0x0000009928287220 */ /* 0x000fe20000400000 */
[----:B------:R-:W-:Y:S01]  /*79a0*/  F2FP.F16.F32.PACK_AB R31, RZ, R31 ;  /* 0x0000001fff1f723e */ /* 0x000fe200000000ff */
[----:B------:R-:W-:Y:S01]  /*79b0*/  @P3 STG.E.U16 desc[UR38][R4.64+0x12], R29 ;  /* 0x0000121d04003986 */ /* 0x000fe2000c101526 */
[----:B------:R-:W-:Y:S01]  /*79c0*/  ISETP.GT.AND P3, PT, R3, 0x8, P0 ;  /* 0x000000080300780c */ /* 0x000fe20000764270 */
[-C--:B------:R-:W-:Y:S01]  /*79d0*/  FMUL R41, R41, R153.reuse ;  /* 0x0000009929297220 */ /* 0x080fe20000400000 */
[----:B------:R-:W-:Y:S01]  /*79e0*/  ISETP.GT.AND P0, PT, R0, 0x11, PT ;  /* 0x000000110000780c */ /* 0x000fe20003f04270 */
[----:B------:R-:W-:Y:S01]  /*79f0*/  @P2 STG.E.U16 desc[UR38][R6.64+0x10], R30 ;  /* 0x0000101e06002986 */ /* 0x000fe2000c101526 */
[----:B------:R-:W-:Y:S01]  /*7a00*/  F2FP.F16.F32.PACK_AB R32, RZ, R32 ;  /* 0x00000020ff20723e */ /* 0x000fe200000000ff */
[-C--:B------:R-:W-:Y:S01]  /*7a10*/  FMUL R42, R42, R153.reuse ;  /* 0x000000992a2a7220 */ /* 0x080fe20000400000 */
[----:B------:R-:W-:Y:S01]  /*7a20*/  ISETP.GT.AND P5, PT, R3, RZ, P0 ;  /* 0x000000ff0300720c */ /* 0x000fe200007a4270 */
[-C--:B------:R-:W-:Y:S01]  /*7a30*/  FMUL R43, R43, R153.reuse ;  /* 0x000000992b2b7220 */ /* 0x080fe20000400000 */
[----:B------:R-:W-:Y:S01]  /*7a40*/  ISETP.GT.AND P2, PT, R3, 0x8, P1 ;  /* 0x000000080300780c */ /* 0x000fe20000f44270 */
[-C--:B------:R-:W-:Y:S01]  /*7a50*/  FMUL R44, R44, R153.reuse ;  /* 0x000000992c2c7220 */ /* 0x080fe20000400000 */
[----:B------:R-:W-:Y:S01]  /*7a60*/  ISETP.GT.AND P1, PT, R0, 0x18, PT ;  /* 0x000000180000780c */ /* 0x000fe20003f24270 */
[----:B------:R-:W-:Y:S01]  /*7a70*/  FMUL R45, R45, R153 ;  /* 0x000000992d2d7220 */ /* 0x000fe20000400000 */
[----:B------:R-:W-:Y:S01]  /*7a80*/  F2FP.F16.F32.PACK_AB R33, RZ, R33 ;  /* 0x00000021ff21723e */ /* 0x000fe200000000ff */
[----:B------:R-:W-:Y:S01]  /*7a90*/  @P3 STG.E.U16 desc[UR38][R6.64+0x12], R31 ;  /* 0x0000121f06003986 */ /* 0x000fe2000c101526 */
[C---:B------:R-:W-:Y:S01]  /*7aa0*/  ISETP.GT.AND P3, PT, R3.reuse, 0x8, P0 ;  /* 0x000000080300780c */ /* 0x040fe20000764270 */
[-C--:B------:R-:W-:Y:S01]  /*7ab0*/  FMUL R46, R46, R153.reuse ;  /* 0x000000992e2e7220 */ /* 0x080fe20000400000 */
[----:B------:R-:W-:Y:S01]  /*7ac0*/  ISETP.GT.AND P0, PT, R0, 0x19, PT ;  /* 0x000000190000780c */ /* 0x000fe20003f04270 */
[----:B------:R-:W-:Y:S01]  /*7ad0*/  @P4 STG.E.U16 desc[UR38][R4.64+0x20], R32 ;  /* 0x0000202004004986 */ /* 0x000fe2000c101526 */
[----:B------:R-:W-:Y:S01]  /*7ae0*/  ISETP.GT.AND P4, PT, R3, RZ, P1 ;  /* 0x000000ff0300720c */ /* 0x000fe20000f84270 */
[-C--:B------:R-:W-:Y:S01]  /*7af0*/  FMUL R47, R47, R153.reuse ;  /* 0x000000992f2f7220 */ /* 0x080fe20000400000 */
[----:B------:R-:W-:Y:S01]  /*7b00*/  F2FP.F16.F32.PACK_AB R34, RZ, R34 ;  /* 0x00000022ff22723e */ /* 0x000fe200000000ff */
[----:B------:R-:W-:Y:S01]  /*7b10*/  @P5 STG.E.U16 desc[UR38][R4.64+0x22], R33 ;  /* 0x0000222104005986 */ /* 0x000fe2000c101526 */
[----:B------:R-:W-:Y:S01]  /*7b20*/  ISETP.GT.AND P5, PT, R3, RZ, P0 ;  /* 0x000000ff0300720c */ /* 0x000fe200007a4270 */
[----:B------:R-:W-:Y:S01]  /*7b30*/  FMUL R48, R48, R153 ;  /* 0x0000009930307220 */ /* 0x000fe20000400000 */
[----:B------:R-:W-:Y:S01]  /*7b40*/  F2FP.F16.F32.PACK_AB R35, RZ, R35 ;  /* 0x00000023ff23723e */ /* 0x000fe200000000ff */
[----:B------:R-:W-:Y:S01]  /*7b50*/  @P2 STG.E.U16 desc[UR38][R6.64+0x20], R34 ;  /* 0x0000202206002986 */ /* 0x000fe2000c101526 */
[----:B------:R-:W-:Y:S01]  /*7b60*/  F2FP.F16.F32.PACK_AB R36, RZ, R36 ;  /* 0x00000024ff24723e */ /* 0x000fe200000000ff */
[-C--:B------:R-:W-:Y:S01]  /*7b70*/  FMUL R49, R49, R153.reuse ;  /* 0x0000009931317220 */ /* 0x080fe20000400000 */
[C---:B------:R-:W-:Y:S01]  /*7b80*/  ISETP.GT.AND P2, PT, R3.reuse, 0x8, P1 ;  /* 0x000000080300780c */ /* 0x040fe20000f44270 */
[----:B------:R-:W-:Y:S01]  /*7b90*/  @P3 STG.E.U16 desc[UR38][R6.64+0x22], R35 ;  /* 0x0000222306003986 */ /* 0x000fe2000c101526 */
[----:B------:R-:W-:Y:S01]  /*7ba0*/  ISETP.GT.AND P1, PT, R0, 0x20, PT ;  /* 0x000000200000780c */ /* 0x000fe20003f24270 */
[----:B------:R-:W-:Y:S01]  /*7bb0*/  FMUL R50, R50, R153 ;  /* 0x0000009932327220 */ /* 0x000fe20000400000 */
[----:B------:R-:W-:Y:S01]  /*7bc0*/  F2FP.F16.F32.PACK_AB R37, RZ, R37 ;  /* 0x00000025ff25723e */ /* 0x000fe200000000ff */
[----:B------:R-:W-:Y:S01]  /*7bd0*/  @P4 STG.E.U16 desc[UR38][R4.64+0x30], R36 ;  /* 0x0000302404004986 */ /* 0x000fe2000c101526 */
[----:B------:R-:W-:Y:S01]  /*7be0*/  ISETP.GT.AND P3, PT, R3, 0x8, P0 ;  /* 0x000000080300780c */ /* 0x000fe20000764270 */
[-C--:B------:R-:W-:Y:S01]  /*7bf0*/  FMUL R51, R51, R153.reuse ;  /* 0x0000009933337220 */ /* 0x080fe20000400000 */
[----:B------:R-:W-:Y:S01]  /*7c00*/  ISETP.GT.AND P0, PT, R0, 0x21, PT ;  /* 0x000000210000780c */ /* 0x000fe20003f04270 */
[----:B------:R-:W-:Y:S01]  /*7c10*/  @P5 STG.E.U16 desc[UR38][R4.64+0x32], R37 ;  /* 0x0000322504005986 */ /* 0x000fe2000c101526 */
[----:B------:R-:W-:Y:S01]  /*7c20*/  ISETP.GT.AND P4, PT, R3, RZ, P1 ;  /* 0x000000ff0300720c */ /* 0x000fe20000f84270 */
[-C--:B------:R-:W-:Y:S01]  /*7c30*/  FMUL R52, R52, R153.reuse ;  /* 0x0000009934347220 */ /* 0x080fe20000400000 */
[----:B------:R-:W-:Y:S01]  /*7c40*/  F2FP.F16.F32.PACK_AB R38, RZ, R38 ;  /* 0x00000026ff26723e */ /* 0x000fe200000000ff */
[-C--:B------:R-:W-:Y:S01]  /*7c50*/  FMUL R53, R53, R153.reuse ;  /* 0x0000009935357220 */ /* 0x080fe20000400000 */
        /* <DEDUP_REMOVED lines=325> */
[----:B------:R-:W-:Y:S01]  /*90b0*/  FMUL R151, R151, R153 ;  /* 0x0000009997977220 */ /* 0x000fe20000400000 */
[----:B------:R-:W-:Y:S01]  /*90c0*/  ISETP.GT.AND P2, PT, R3, 0x8, P1 ;  /* 0x000000080300780c */ /* 0x000fe20000f44270 */
[----:B------:R-:W-:Y:S01]  /*90d0*/  @P3 STG.E.U16 desc[UR38][R6.64+0x132], R103 ;  /* 0x0001326706003986 */ /* 0x000fe2000c101526 */
[----:B------:R-:W-:-:S02]  /*90e0*/  ISETP.GT.AND P1, PT, R0, 0xa8, PT ;  /* 0x000000a80000780c */ /* 0x000fc40003f24270 */
[----:B------:R-:W-:Y:S01]  /*90f0*/  F2FP.F16.F32.PACK_AB R105, RZ, R105 ;  /* 0x00000069ff69723e */ /* 0x000fe200000000ff */
[----:B------:R-:W-:Y:S01]  /*9100*/  @P4 STG.E.U16 desc[UR38][R4.64+0x140], R104 ;  /* 0x0001406804004986 */ /* 0x000fe2000c101526 */
[C---:B------:R-:W-:Y:S02]  /*9110*/  ISETP.GT.AND P3, PT, R3.reuse, 0x8, P0 ;  /* 0x000000080300780c */ /* 0x040fe40000764270 */
[----:B------:R-:W-:Y:S01]  /*9120*/  ISETP.GT.AND P0, PT, R0, 0xa9, PT ;  /* 0x000000a90000780c */ /* 0x000fe20003f04270 */
[----:B------:R-:W-:Y:S01]  /*9130*/  @P5 STG.E.U16 desc[UR38][R4.64+0x142], R105 ;  /* 0x0001426904005986 */ /* 0x000fe2000c101526 */
[C---:B------:R-:W-:Y:S02]  /*9140*/  ISETP.GT.AND P4, PT, R3.reuse, RZ, P1 ;  /* 0x000000ff0300720c */ /* 0x040fe40000f84270 */
[----:B------:R-:W-:Y:S02]  /*9150*/  F2FP.F16.F32.PACK_AB R106, RZ, R106 ;  /* 0x0000006aff6a723e */ /* 0x000fe400000000ff */
[----:B------:R-:W-:-:S02]  /*9160*/  ISETP.GT.AND P5, PT, R3, RZ, P0 ;  /* 0x000000ff0300720c */ /* 0x000fc400007a4270 */
[----:B------:R-:W-:Y:S01]  /*9170*/  F2FP.F16.F32.PACK_AB R107, RZ, R107 ;  /* 0x0000006bff6b723e */ /* 0x000fe200000000ff */
[----:B------:R-:W-:Y:S01]  /*9180*/  @P2 STG.E.U16 desc[UR38][R6.64+0x140], R106 ;  /* 0x0001406a06002986 */ /* 0x000fe2000c101526 */
[----:B------:R-:W-:Y:S02]  /*9190*/  F2FP.F16.F32.PACK_AB R108, RZ, R108 ;  /* 0x0000006cff6c723e */ /* 0x000fe400000000ff */
[C---:B------:R-:W-:Y:S01]  /*91a0*/  ISETP.GT.AND P2, PT, R3.reuse, 0x8, P1 ;  /* 0x000000080300780c */ /* 0x040fe20000f44270 */
[----:B------:R-:W-:Y:S01]  /*91b0*/  @P3 STG.E.U16 desc[UR38][R6.64+0x142], R107 ;  /* 0x0001426b06003986 */ /* 0x000fe2000c101526 */
[----:B------:R-:W-:Y:S02]  /*91c0*/  ISETP.GT.AND P1, PT, R0, 0xb0, PT ;  /* 0x000000b00000780c */ /* 0x000fe40003f24270 */
[----:B------:R-:W-:Y:S01]  /*91d0*/  F2FP.F16.F32.PACK_AB R109, RZ, R109 ;  /* 0x0000006dff6d723e */ /* 0x000fe200000000ff */
[----:B------:R-:W-:Y:S01]  /*91e0*/  @P4 STG.E.U16 desc[UR38][R4.64+0x150], R108 ;  /* 0x0001506c04004986 */ /* 0x000fe2000c101526 */
[----:B------:R-:W-:-:S02]  /*91f0*/  ISETP.GT.AND P3, PT, R3, 0x8, P0 ;  /* 0x000000080300780c */ /* 0x000fc40000764270 */
[----:B------:R-:W-:Y:S01]  /*9200*/  ISETP.GT.AND P0, PT, R0, 0xb1, PT ;  /* 0x000000b10000780c */ /* 0x000fe20003f04270 */
[----:B------:R-:W-:Y:S01]  /*9210*/  @P5 STG.E.U16 desc[UR38][R4.64+0x152], R109 ;  /* 0x0001526d04005986 */ /* 0x000fe2000c101526 */
[C---:B------:R-:W-:Y:S02]  /*9220*/  ISETP.GT.AND P4, PT, R3.reuse, RZ, P1 ;  /* 0x000000ff0300720c */ /* 0x040fe40000f84270 */
[----:B------:R-:W-:Y:S02]  /*9230*/  F2FP.F16.F32.PACK_AB R110, RZ, R110 ;  /* 0x0000006eff6e723e */ /* 0x000fe400000000ff */
[----:B------:R-:W-:Y:S02]  /*9240*/  ISETP.GT.AND P5, PT, R3, RZ, P0 ;  /* 0x000000ff0300720c */ /* 0x000fe400007a4270 */
[----:B------:R-:W-:Y:S01]  /*9250*/  F2FP.F16.F32.PACK_AB R111, RZ, R111 ;  /* 0x0000006fff6f723e */ /* 0x000fe200000000ff */
[----:B------:R-:W-:Y:S01]  /*9260*/  @P2 STG.E.U16 desc[UR38][R6.64+0x150], R110 ;  /* 0x0001506e06002986 */ /* 0x000fe2000c101526 */
[----:B------:R-:W-:-:S02]  /*9270*/  F2FP.F16.F32.PACK_AB R112, RZ, R112 ;  /* 0x00000070ff70723e */ /* 0x000fc400000000ff */
[C---:B------:R-:W-:Y:S01]  /*9280*/  ISETP.GT.AND P2, PT, R3.reuse, 0x8, P1 ;  /* 0x000000080300780c */ /* 0x040fe20000f44270 */
[----:B------:R-:W-:Y:S01]  /*9290*/  @P3 STG.E.U16 desc[UR38][R6.64+0x152], R111 ;  /* 0x0001526f06003986 */ /* 0x000fe2000c101526 */
[C---:B------:R-:W-:Y:S02]  /*92a0*/  ISETP.GT.AND P1, PT, R0.reuse, 0xb8, PT ;  /* 0x000000b80000780c */ /* 0x040fe40003f24270 */
[----:B------:R-:W-:Y:S01]  /*92b0*/  F2FP.F16.F32.PACK_AB R113, RZ, R113 ;  /* 0x00000071ff71723e */ /* 0x000fe200000000ff */
[----:B------:R-:W-:Y:S01]  /*92c0*/  @P4 STG.E.U16 desc[UR38][R4.64+0x160], R112 ;  /* 0x0001607004004986 */ /* 0x000fe2000c101526 */
[C---:B------:R-:W-:Y:S02]  /*92d0*/  ISETP.GT.AND P3, PT, R3.reuse, 0x8, P0 ;  /* 0x000000080300780c */ /* 0x040fe40000764270 */
[----:B------:R-:W-:Y:S01]  /*92e0*/  ISETP.GT.AND P0, PT, R0, 0xb9, PT ;  /* 0x000000b90000780c */ /* 0x000fe20003f04270 */
[----:B------:R-:W-:Y:S01]  /*92f0*/  @P5 STG.E.U16 desc[UR38][R4.64+0x162], R113 ;  /* 0x0001627104005986 */ /* 0x000fe2000c101526 */
[----:B------:R-:W-:-:S02]  /*9300*/  ISETP.GT.AND P4, PT, R3, RZ, P1 ;  /* 0x000000ff0300720c */ /* 0x000fc40000f84270 */
[----:B------:R-:W-:Y:S02]  /*9310*/  F2FP.F16.F32.PACK_AB R114, RZ, R114 ;  /* 0x00000072ff72723e */ /* 0x000fe400000000ff */
[C---:B------:R-:W-:Y:S02]  /*9320*/  ISETP.GT.AND P5, PT, R3.reuse, RZ, P0 ;  /* 0x000000ff0300720c */ /* 0x040fe400007a4270 */
[----:B------:R-:W-:Y:S01]  /*9330*/  F2FP.F16.F32.PACK_AB R115, RZ, R115 ;  /* 0x00000073ff73723e */ /* 0x000fe200000000ff */
[----:B------:R-:W-:Y:S01]  /*9340*/  @P2 STG.E.U16 desc[UR38][R6.64+0x160], R114 ;  /* 0x0001607206002986 */ /* 0x000fe2000c101526 */
[----:B------:R-:W-:Y:S02]  /*9350*/  F2FP.F16.F32.PACK_AB R116, RZ, R116 ;  /* 0x00000074ff74723e */ /* 0x000fe400000000ff */
        /* <DEDUP_REMOVED lines=65> */
[----:B------:R-:W-:Y:S02]  /*9770*/  ISETP.GT.AND P5, PT, R3, RZ, P0 ;  /* 0x000000ff0300720c */ /* 0x000fe400007a4270 */
[----:B------:R-:W-:Y:S02]  /*9780*/  F2FP.F16.F32.PACK_AB R134, RZ, R134 ;  /* 0x00000086ff86723e */ /* 0x000fe400000000ff */
[----:B------:R-:W-:Y:S02]  /*9790*/  F2FP.F16.F32.PACK_AB R135, RZ, R135 ;  /* 0x00000087ff87723e */ /* 0x000fe400000000ff */
[----:B------:R-:W-:Y:S01]  /*97a0*/  F2FP.F16.F32.PACK_AB R136, RZ, R136 ;  /* 0x00000088ff88723e */ /* 0x000fe200000000ff */
[----:B------:R-:W-:Y:S01]  /*97b0*/  @P2 STG.E.U16 desc[UR38][R6.64+0x1b0], R134 ;  /* 0x0001b08606002986 */ /* 0x000fe2000c101526 */
[----:B------:R-:W-:-:S02]  /*97c0*/  F2FP.F16.F32.PACK_AB R137, RZ, R137 ;  /* 0x00000089ff89723e */ /* 0x000fc400000000ff */
[C---:B------:R-:W-:Y:S01]  /*97d0*/  ISETP.GT.AND P1, PT, R3.reuse, 0x8, P1 ;  /* 0x000000080300780c */ /* 0x040fe20000f24270 */
[----:B------:R-:W-:Y:S01]  /*97e0*/  @P3 STG.E.U16 desc[UR38][R6.64+0x1b2], R135 ;  /* 0x0001b28706003986 */ /* 0x000fe2000c101526 */
[C---:B------:R-:W-:Y:S02]  /*97f0*/  ISETP.GT.AND P2, PT, R3.reuse, 0x8, P0 ;  /* 0x000000080300780c */ /* 0x040fe40000744270 */
[C---:B------:R-:W-:Y:S01]  /*9800*/  ISETP.GT.AND P0, PT, R0.reuse, 0xe9, PT ;  /* 0x000000e90000780c */ /* 0x040fe20003f04270 */
[----:B------:R-:W-:Y:S01]  /*9810*/  @P4 STG.E.U16 desc[UR38][R4.64+0x1c0], R136 ;  /* 0x0001c08804004986 */ /* 0x000fe2000c101526 */
[----:B------:R-:W-:Y:S02]  /*9820*/  ISETP.GT.AND P4, PT, R0, 0xe8, PT ;  /* 0x000000e80000780c */ /* 0x000fe40003f84270 */
[----:B------:R-:W-:Y:S01]  /*9830*/  F2FP.F16.F32.PACK_AB R138, RZ, R138 ;  /* 0x0000008aff8a723e */ /* 0x000fe200000000ff */
[----:B------:R-:W-:Y:S01]  /*9840*/  @P5 STG.E.U16 desc[UR38][R4.64+0x1c2], R137 ;  /* 0x0001c28904005986 */ /* 0x000fe2000c101526 */
[----:B------:R-:W-:-:S02]  /*9850*/  ISETP.GT.AND P5, PT, R3, RZ, P4 ;  /* 0x000000ff0300720c */ /* 0x000fc400027a4270 */
[----:B------:R-:W-:Y:S01]  /*9860*/  F2FP.F16.F32.PACK_AB R139, RZ, R139 ;  /* 0x0000008bff8b723e */ /* 0x000fe200000000ff */
[----:B------:R-:W-:Y:S01]  /*9870*/  @P1 STG.E.U16 desc[UR38][R6.64+0x1c0], R138 ;  /* 0x0001c08a06001986 */ /* 0x000fe2000c101526 */
[----:B------:R-:W-:Y:S02]  /*9880*/  F2FP.F16.F32.PACK_AB R140, RZ, R140 ;  /* 0x0000008cff8c723e */ /* 0x000fe400000000ff */
[C---:B------:R-:W-:Y:S01]  /*9890*/  ISETP.GT.AND P3, PT, R3.reuse, RZ, P0 ;  /* 0x000000ff0300720c */ /* 0x040fe20000764270 */
[----:B------:R-:W-:Y:S01]  /*98a0*/  @P2 STG.E.U16 desc[UR38][R6.64+0x1c2], R139 ;  /* 0x0001c28b06002986 */ /* 0x000fe2000c101526 */
[C---:B------:R-:W-:Y:S02]  /*98b0*/  ISETP.GT.AND P4, PT, R3.reuse, 0x8, P4 ;  /* 0x000000080300780c */ /* 0x040fe40002784270 */
[----:B------:R-:W-:Y:S02]  /*98c0*/  F2FP.F16.F32.PACK_AB R141, RZ, R141 ;  /* 0x0000008dff8d723e */ /* 0x000fe400000000ff */
[----:B------:R-:W-:Y:S01]  /*98d0*/  F2FP.F16.F32.PACK_AB R142, RZ, R142 ;  /* 0x0000008eff8e723e */ /* 0x000fe200000000ff */
[----:B------:R-:W-:Y:S01]  /*98e0*/  @P5 STG.E.U16 desc[UR38][R4.64+0x1d0], R140 ;  /* 0x0001d08c04005986 */ /* 0x000fe2000c101526 */
[----:B------:R-:W-:-:S02]  /*98f0*/  ISETP.GT.AND P5, PT, R3, 0x8, P0 ;  /* 0x000000080300780c */ /* 0x000fc400007a4270 */
[----:B------:R-:W-:Y:S02]  /*9900*/  F2FP.F16.F32.PACK_AB R143, RZ, R143 ;  /* 0x0000008fff8f723e */ /* 0x000fe400000000ff */
[C---:B------:R-:W-:Y:S01]  /*9910*/  ISETP.GT.AND P0, PT, R0.reuse, 0xf1, PT ;  /* 0x000000f10000780c */ /* 0x040fe20003f04270 */
[----:B------:R-:W-:Y:S01]  /*9920*/  @P3 STG.E.U16 desc[UR38][R4.64+0x1d2], R141 ;  /* 0x0001d28d04003986 */ /* 0x000fe2000c101526 */
[----:B------:R-:W-:Y:S02]  /*9930*/  ISETP.GT.AND P3, PT, R0, 0xf0, PT ;  /* 0x000000f00000780c */ /* 0x000fe40003f64270 */
[----:B------:R-:W-:Y:S01]  /*9940*/  F2FP.F16.F32.PACK_AB R144, RZ, R144 ;  /* 0x00000090ff90723e */ /* 0x000fe200000000ff */
[----:B------:R-:W-:Y:S01]  /*9950*/  @P4 STG.E.U16 desc[UR38][R6.64+0x1d0], R142 ;  /* 0x0001d08e06004986 */ /* 0x000fe2000c101526 */
[C---:B------:R-:W-:Y:S02]  /*9960*/  ISETP.GT.AND P4, PT, R3.reuse, RZ, P3 ;  /* 0x000000ff0300720c */ /* 0x040fe40001f84270 */
[C---:B------:R-:W-:Y:S01]  /*9970*/  ISETP.GT.AND P3, PT, R3.reuse, 0x8, P3 ;  /* 0x000000080300780c */ /* 0x040fe20001f64270 */
[----:B------:R-:W-:Y:S01]  /*9980*/  @P5 STG.E.U16 desc[UR38][R6.64+0x1d2], R143 ;  /* 0x0001d28f06005986 */ /* 0x000fe2000c101526 */
[----:B------:R-:W-:-:S02]  /*9990*/  ISETP.GT.AND P5, PT, R3, RZ, P0 ;  /* 0x000000ff0300720c */ /* 0x000fc400007a4270 */
[----:B------:R-:W-:Y:S02]  /*99a0*/  F2FP.F16.F32.PACK_AB R145, RZ, R145 ;  /* 0x00000091ff91723e */ /* 0x000fe400000000ff */
[C---:B------:R-:W-:Y:S02]  /*99b0*/  ISETP.GT.AND P0, PT, R3.reuse, 0x8, P0 ;  /* 0x000000080300780c */ /* 0x040fe40000704270 */
[C---:B------:R-:W-:Y:S02]  /*99c0*/  ISETP.GT.AND P1, PT, R0.reuse, 0xf9, PT ;  /* 0x000000f90000780c */ /* 0x040fe40003f24270 */
[----:B------:R-:W-:Y:S01]  /*99d0*/  ISETP.GT.AND P2, PT, R0, 0xf8, PT ;  /* 0x000000f80000780c */ /* 0x000fe20003f44270 */
[----:B------:R-:W-:Y:S01]  /*99e0*/  @P4 STG.E.U16 desc[UR38][R4.64+0x1e0], R144 ;  /* 0x0001e09004004986 */ /* 0x000fe2000c101526 */
[C---:B------:R-:W-:Y:S01]  /*99f0*/  ISETP.GT.AND P4, PT, R3.reuse, RZ, P1 ;  /* 0x000000ff0300720c */ /* 0x040fe20000f84270 */
[----:B------:R-:W-:Y:S01]  /*9a00*/  @P3 IMAD.MOV.U32 R2, RZ, RZ, R6 ;  /* 0x000000ffff023224 */ /* 0x000fe200078e0006 */
[C---:B------:R-:W-:Y:S01]  /*9a10*/  ISETP.GT.AND P1, PT, R3.reuse, 0x8, P1 ;  /* 0x000000080300780c */ /* 0x040fe20000f24270 */
[----:B------:R-:W-:Y:S01]  /*9a20*/  @P5 STG.E.U16 desc[UR38][R4.64+0x1e2], R145 ;  /* 0x0001e29104005986 */ /* 0x000fe2000c101526 */
[----:B------:R-:W-:-:S02]  /*9a30*/  ISETP.GT.AND P5, PT, R3, RZ, P2 ;  /* 0x000000ff0300720c */ /* 0x000fc400017a4270 */
[----:B------:R-:W-:Y:S01]  /*9a40*/  ISETP.GT.AND P2, PT, R3, 0x8, P2 ;  /* 0x000000080300780c */ /* 0x000fe20001744270 */
[----:B------:R-:W-:Y:S01]  /*9a50*/  @P3 IMAD.MOV.U32 R3, RZ, RZ, R7 ;  /* 0x000000ffff033224 */ /* 0x000fe200078e0007 */
[----:B------:R-:W-:Y:S02]  /*9a60*/  F2FP.F16.F32.PACK_AB R146, RZ, R146 ;  /* 0x00000092ff92723e */ /* 0x000fe400000000ff */
[----:B------:R-:W-:Y:S02]  /*9a70*/  F2FP.F16.F32.PACK_AB R147, RZ, R147 ;  /* 0x00000093ff93723e */ /* 0x000fe400000000ff */
[----:B------:R-:W-:Y:S01]  /*9a80*/  F2FP.F16.F32.PACK_AB R148, RZ, R148 ;  /* 0x00000094ff94723e */ /* 0x000fe200000000ff */
[----:B------:R0:W-:Y:S01]  /*9a90*/  @P3 STG.E.U16 desc[UR38][R2.64+0x1e0], R146 ;  /* 0x0001e09202003986 */ /* 0x0001e2000c101526 */
[----:B------:R-:W-:Y:S02]  /*9aa0*/  F2FP.F16.F32.PACK_AB R149, RZ, R149 ;  /* 0x00000095ff95723e */ /* 0x000fe400000000ff */
[----:B------:R-:W-:-:S02]  /*9ab0*/  F2FP.F16.F32.PACK_AB R150, RZ, R150 ;  /* 0x00000096ff96723e */ /* 0x000fc400000000ff */
[----:B------:R-:W-:Y:S01]  /*9ac0*/  F2FP.F16.F32.PACK_AB R151, RZ, R151 ;  /* 0x00000097ff97723e */ /* 0x000fe200000000ff */
[----:B0-----:R-:W-:Y:S02]  /*9ad0*/  @P0 IMAD.MOV.U32 R2, RZ, RZ, R6 ;  /* 0x000000ffff020224 */ /* 0x001fe400078e0006 */
[----:B------:R-:W-:-:S05]  /*9ae0*/  @P0 IMAD.MOV.U32 R3, RZ, RZ, R7 ;  /* 0x000000ffff030224 */ /* 0x000fca00078e0007 */
[----:B------:R0:W-:Y:S02]  /*9af0*/  @P0 STG.E.U16 desc[UR38][R2.64+0x1e2], R147 ;  /* 0x0001e29302000986 */ /* 0x0001e4000c101526 */
[----:B0-----:R-:W-:Y:S02]  /*9b00*/  @P5 IMAD.MOV.U32 R2, RZ, RZ, R4 ;  /* 0x000000ffff025224 */ /* 0x001fe400078e0004 */
[----:B------:R-:W-:-:S05]  /*9b10*/  @P5 IMAD.MOV.U32 R3, RZ, RZ, R5 ;  /* 0x000000ffff035224 */ /* 0x000fca00078e0005 */
[----:B------:R0:W-:Y:S04]  /*9b20*/  @P5 STG.E.U16 desc[UR38][R2.64+0x1f0], R148 ;  /* 0x0001f09402005986 */ /* 0x0001e8000c101526 */
[----:B------:R1:W-:Y:S01]  /*9b30*/  @P4 STG.E.U16 desc[UR38][R4.64+0x1f2], R149 ;  /* 0x0001f29504004986 */ /* 0x0003e2000c101526 */
[----:B0-----:R-:W-:Y:S02]  /*9b40*/  @P2 IMAD.MOV.U32 R2, RZ, RZ, R6 ;  /* 0x000000ffff022224 */ /* 0x001fe400078e0006 */
[----:B------:R-:W-:-:S05]  /*9b50*/  @P2 IMAD.MOV.U32 R3, RZ, RZ, R7 ;  /* 0x000000ffff032224 */ /* 0x000fca00078e0007 */
[----:B------:R1:W-:Y:S04]  /*9b60*/  @P2 STG.E.U16 desc[UR38][R2.64+0x1f0], R150 ;  /* 0x0001f09602002986 */ /* 0x0003e8000c101526 */
[----:B------:R1:W-:Y:S02]  /*9b70*/  @P1 STG.E.U16 desc[UR38][R6.64+0x1f2], R151 ;  /* 0x0001f29706001986 */ /* 0x0003e4000c101526 */
.L_x_287:
[----:B------:R-:W-:Y:S05]  /*9b80*/  BSYNC B0 ;  /* 0x0000000000007941 */ /* 0x000fea0003800000 */
.L_x_33:
[----:B01----:R-:W2:Y:S01]  /*9b90*/  LDL.64 R2, [R1] ;  /* 0x0000000001027983 */ /* 0x003ea20000100a00 */
[----:B------:R-:W-:Y:S01]  /*9ba0*/  ULDC.64 UR4, c[0x0][0x650] ;  /* 0x0001940000047ab9 */ /* 0x000fe20000000a00 */
[----:B------:R0:W-:Y:S01]  /*9bb0*/  SYNCS.ARRIVE.TRANS64.A1T0 RZ, [R160+UR45], RZ ;  /* 0x000000ffa0ff79a7 */ /* 0x0001e2000810002d */
[----:B------:R-:W-:Y:S01]  /*9bc0*/  PRMT R0, RZ, 0x7610, R0 ;  /* 0x00007610ff007816 */ /* 0x000fe20000000000 */
[----:B------:R-:W-:Y:S02]  /*9bd0*/  IMAD.MOV.U32 R19, RZ, RZ, -0x1 ;  /* 0xffffffffff137424 */ /* 0x000fe400078e00ff */
[----:B-----5:R-:W-:Y:S01]  /*9be0*/  IMAD.MOV.U32 R22, RZ, RZ, -0x1 ;  /* 0xffffffffff167424 */ /* 0x020fe200078e00ff */
[----:B--2---:R-:W-:-:S04]  /*9bf0*/  LEA R18, P0, R2, R18, 0x1 ;  /* 0x0000001202127211 */ /* 0x004fc800078008ff */
[----:B------:R-:W-:Y:S01]  /*9c00*/  LEA.HI.X R17, R2, R17, R23, 0x1, P0 ;  /* 0x0000001102117211 */ /* 0x000fe200000f0c17 */
[----:B------:R-:W-:Y:S01]  /*9c10*/  IMAD.MOV.U32 R2, RZ, RZ, -0x1 ;  /* 0xffffffffff027424 */ /* 0x000fe200078e00ff */
[----:B------:R-:W-:-:S04]  /*9c20*/  ISETP.GE.U32.AND P0, PT, R18, UR4, PT ;  /* 0x0000000412007c0c */ /* 0x000fc8000bf06070 */
[----:B------:R-:W-:-:S13]  /*9c30*/  ISETP.GE.U32.AND.EX P0, PT, R17, UR5, PT, P0 ;  /* 0x0000000511007c0c */ /* 0x000fda000bf06100 */
[----:B0-----:R-:W-:Y:S05]  /*9c40*/  @P0 BRA `(.L_x_288) ;  /* 0x0000000400700947 */ /* 0x001fea0003800000 */
[----:B------:R-:W0:Y:S01]  /*9c50*/  S2R R10, SR_CTAID.X ;  /* 0x00000000000a7919 */ /* 0x000e220000002500 */
[----:B---34-:R-:W1:Y:S01]  /*9c60*/  LDC.64 R8, c[0x0][0x628] ;  /* 0x00018a00ff087b82 */ /* 0x018e620000000a00 */
[----:B------:R-:W-:Y:S01]  /*9c70*/  ULDC UR4, c[0x0][0x150] ;  /* 0x0000540000047ab9 */ /* 0x000fe20000000800 */
[----:B------:R-:W-:Y:S01]  /*9c80*/  IMAD.MOV.U32 R6, RZ, RZ, R18 ;  /* 0x000000ffff067224 */ /* 0x000fe200078e0012 */
[----:B------:R-:W2:Y:S01]  /*9c90*/  S2R R20, SR_CTAID.Y ;  /* 0x0000000000147919 */ /* 0x000ea20000002600 */
[----:B------:R-:W-:-:S04]  /*9ca0*/  IMAD.MOV.U32 R7, RZ, RZ, R17 ;  /* 0x000000ffff077224 */ /* 0x000fc800078e0011 */
[----:B------:R-:W3:Y:S08]  /*9cb0*/  LDC R15, c[0x0][0x144] ;  /* 0x00005100ff0f7b82 */ /* 0x000ef00000000800 */
[----:B------:R-:W4:Y:S08]  /*9cc0*/  LDC R0, c[0x0][0x630] ;  /* 0x00018c00ff007b82 */ /* 0x000f300000000800 */
[----:B------:R-:W2:Y:S01]  /*9cd0*/  LDC.64 R12, c[0x0][0x620] ;  /* 0x00018800ff0c7b82 */ /* 0x000ea20000000a00 */
[----:B-1----:R-:W-:-:S04]  /*9ce0*/  ISETP.NE.U32.AND P0, PT, R8, RZ, PT ;  /* 0x000000ff0800720c */ /* 0x002fc80003f05070 */
[----:B------:R-:W-:Y:S02]  /*9cf0*/  ISETP.NE.AND.EX P0, PT, R9, RZ, PT, P0 ;  /* 0x000000ff0900720c */ /* 0x000fe40003f05300 */
[----:B0-----:R-:W-:-:S05]  /*9d00*/  I2FP.F32.U32 R2, R10 ;  /* 0x0000000a00027245 */ /* 0x001fca0000201000 */
[----:B------:R-:W-:-:S04]  /*9d10*/  FMUL R2, R2, UR4 ;  /* 0x0000000402027c20 */ /* 0x000fc80008400000 */
[----:B------:R0:W1:Y:S02]  /*9d20*/  F2I.U32.TRUNC.NTZ R14, R2 ;  /* 0x00000002000e7305 */ /* 0x000064000020f000 */
[----:B---34-:R-:W-:Y:S05]  /*9d30*/  @!P0 BRA `(.L_x_289) ;  /* 0x0000000000288947 */ /* 0x018fea0003800000 */
[----:B------:R-:W3:Y:S02]  /*9d40*/  LDC R3, c[0x0][0x634] ;  /* 0x00018d00ff037b82 */ /* 0x000ee40000000800 */
[----:B---3--:R-:W-:-:S05]  /*9d50*/  IADD3 R7, P0, R18, R3, RZ ;  /* 0x0000000312077210 */ /* 0x008fca0007f1e0ff */
[----:B------:R-:W-:-:S04]  /*9d60*/  IMAD.X R11, RZ, RZ, R17, P0 ;  /* 0x000000ffff0b7224 */ /* 0x000fc800000e0611 */
[----:B0-----:R-:W-:-:S04]  /*9d70*/  IMAD.WIDE.U32 R2, R11, R8, RZ ;  /* 0x000000080b027225 */ /* 0x001fc800078e00ff */
[----:B------:R-:W-:-:S04]  /*9d80*/  IMAD.WIDE.U32 R4, P0, R7, R9, R2 ;  /* 0x0000000907047225 */ /* 0x000fc80007800002 */
[----:B------:R-:W-:-:S04]  /*9d90*/  IMAD.WIDE.U32 R2, R7, R8, RZ ;  /* 0x0000000807027225 */ /* 0x000fc800078e00ff */
[----:B------:R-:W-:Y:S01]  /*9da0*/  IMAD.X R7, RZ, RZ, RZ, P0 ;  /* 0x000000ffff077224 */ /* 0x000fe200000e06ff */
[----:B------:R-:W-:Y:S01]  /*9db0*/  IADD3 RZ, P0, R3, R4, RZ ;  /* 0x0000000403ff7210 */ /* 0x000fe20007f1e0ff */
[----:B------:R-:W-:-:S04]  /*9dc0*/  IMAD.MOV.U32 R6, RZ, RZ, R5 ;  /* 0x000000ffff067224 */ /* 0x000fc800078e0005 */
[----:B------:R-:W-:-:S08]  /*9dd0*/  IMAD.WIDE.U32.X R6, R11, R9, R6, P0 ;  /* 0x000000090b067225 */ /* 0x000fd000000e0406 */
.L_x_289:
[----:B------:R-:W3:Y:S01]  /*9de0*/  LDC.64 R26, c[0x0][0x640] ;  /* 0x00019000ff1a7b82 */ /* 0x000ee20000000a00 */
[-C--:B------:R-:W-:Y:S01]  /*9df0*/  SHF.R.U64 R11, R6, R0.reuse, R7 ;  /* 0x00000000060b7219 */ /* 0x080fe20000001207 */
[----:B------:R-:W-:Y:S01]  /*9e00*/  IMAD.MOV.U32 R19, RZ, RZ, R17 ;  /* 0x000000ffff137224 */ /* 0x000fe200078e0011 */
[----:B------:R-:W-:Y:S01]  /*9e10*/  SHF.R.U32.HI R0, RZ, R0, R7 ;  /* 0x00000000ff007219 */ /* 0x000fe20000011607 */
[----:B-1----:R-:W-:Y:S01]  /*9e20*/  IMAD.MOV R14, RZ, RZ, -R14 ;  /* 0x000000ffff0e7224 */ /* 0x002fe200078e0a0e */
[----:B------:R-:W-:Y:S01]  /*9e30*/  IADD3 R5, P0, RZ, -R11, RZ ;  /* 0x8000000bff057210 */ /* 0x000fe20007f1e0ff */
[----:B------:R-:W-:Y:S01]  /*9e40*/  ULDC UR4, c[0x0][0x154] ;  /* 0x0000550000047ab9 */ /* 0x000fe20000000800 */
[----:B------:R-:W-:Y:S01]  /*9e50*/  IMAD.MOV.U32 R7, RZ, RZ, 0x1 ;  /* 0x00000001ff077424 */ /* 0x000fe200078e00ff */
[----:B------:R-:W1:Y:S01]  /*9e60*/  LDC R4, c[0x0][0x618] ;  /* 0x00018600ff047b82 */ /* 0x000e620000000800 */
[----:B------:R-:W-:Y:S02]  /*9e70*/  IMAD R22, R15, R14, R10 ;  /* 0x0000000e0f167224 */ /* 0x000fe400078e020a */
[----:B------:R-:W-:-:S04]  /*9e80*/  IMAD.X R3, RZ, RZ, ~R0, P0 ;  /* 0x000000ffff037224 */ /* 0x000fc800000e0e00 */
[-C--:B--2---:R-:W-:Y:S01]  /*9e90*/  IMAD R0, R3, R12.reuse, RZ ;  /* 0x0000000c03007224 */ /* 0x084fe200078e02ff */
[----:B------:R-:W2:Y:S01]  /*9ea0*/  LDC R6, c[0x0][0x608] ;  /* 0x00018200ff067b82 */ /* 0x000ea20000000800 */
[----:B0-----:R-:W-:-:S04]  /*9eb0*/  IMAD.WIDE.U32 R2, R5, R12, R18 ;  /* 0x0000000c05027225 */ /* 0x001fc800078e0012 */
[----:B------:R-:W-:Y:S01]  /*9ec0*/  IMAD R5, R5, R13, R0 ;  /* 0x0000000d05057224 */ /* 0x000fe200078e0200 */
[----:B------:R-:W-:Y:S02]  /*9ed0*/  I2FP.F32.U32 R0, R20 ;  /* 0x0000001400007245 */ /* 0x000fe40000201000 */
[----:B------:R-:W0:Y:S01]  /*9ee0*/  LDC R24, c[0x0][0x658] ;  /* 0x00019600ff187b82 */ /* 0x000e220000000800 */
[----:B------:R-:W-:Y:S01]  /*9ef0*/  IMAD.IADD R3, R3, 0x1, R5 ;  /* 0x0000000103037824 */ /* 0x000fe200078e0205 */
[----:B---3--:R-:W-:Y:S01]  /*9f00*/  ISETP.NE.U32.AND P0, PT, R26, RZ, PT ;  /* 0x000000ff1a00720c */ /* 0x008fe20003f05070 */
[----:B------:R-:W-:Y:S01]  /*9f10*/  FMUL R0, R0, UR4 ;  /* 0x0000000400007c20 */ /* 0x000fe20008400000 */
[----:B------:R-:W-:Y:S02]  /*9f20*/  IMAD.MOV.U32 R5, RZ, RZ, -0x1 ;  /* 0xffffffffff057424 */ /* 0x000fe400078e00ff */
[----:B------:R-:W-:Y:S01]  /*9f30*/  ISETP.NE.AND.EX P0, PT, R27, RZ, PT, P0 ;  /* 0x000000ff1b00720c */ /* 0x000fe20003f05300 */
[----:B------:R3:W4:Y:S01]  /*9f40*/  F2I.U32.TRUNC.NTZ R12, R0 ;  /* 0x00000000000c7305 */ /* 0x000722000020f000 */
[----:B------:R-:W3:Y:S01]  /*9f50*/  LDC R15, c[0x0][0x148] ;  /* 0x00005200ff0f7b82 */ /* 0x000ee20000000800 */
[----:B-1----:R-:W-:-:S02]  /*9f60*/  SHF.R.U64 R10, R2, R4, R3 ;  /* 0x00000004020a7219 */ /* 0x002fc40000001203 */
[----:B------:R-:W-:-:S05]  /*9f70*/  SHF.R.U32.HI R3, RZ, R4, R3 ;  /* 0x00000004ff037219 */ /* 0x000fca0000011603 */
[----:B------:R-:W1:Y:S01]  /*9f80*/  LDC R14, c[0x0][0x600] ;  /* 0x00018000ff0e7b82 */ /* 0x000e620000000800 */
[-CC-:B--2---:R-:W-:Y:S02]  /*9f90*/  SHF.R.U64 R8, R10, R6.reuse, R3.reuse ;  /* 0x000000060a087219 */ /* 0x184fe40000001203 */
[----:B------:R-:W-:-:S05]  /*9fa0*/  SHF.R.U32.HI R3, RZ, R6, R3 ;  /* 0x00000006ff037219 */ /* 0x000fca0000011603 */
[----:B------:R-:W2:Y:S01]  /*9fb0*/  LDC R21, c[0x0][0x648] ;  /* 0x00019200ff157b82 */ /* 0x000ea20000000800 */
[-CC-:B0-----:R-:W-:Y:S02]  /*9fc0*/  SHF.R.U64 R13, R8, R24.reuse, R3.reuse ;  /* 0x00000018080d7219 */ /* 0x181fe40000001203 */
[-C--:B------:R-:W-:Y:S02]  /*9fd0*/  SHF.L.U32 R5, R5, R24.reuse, RZ ;  /* 0x0000001805057219 */ /* 0x080fe400000006ff */
[-C--:B------:R-:W-:Y:S01]  /*9fe0*/  SHF.R.U32.HI R3, RZ, R24.reuse, R3 ;  /* 0x00000018ff037219 */ /* 0x080fe20000011603 */
[----:B------:R-:W-:Y:S01]  /*9ff0*/  IMAD.MOV.U32 R2, RZ, RZ, R13 ;  /* 0x000000ffff027224 */ /* 0x000fe200078e000d */
[----:B------:R-:W-:Y:S01]  /*a000*/  SHF.L.U32 R24, R7, R24, RZ ;  /* 0x0000001807187219 */ /* 0x000fe200000006ff */
[----:B------:R-:W0:Y:S01]  /*a010*/  LDC R25, c[0x0][0x638] ;  /* 0x00018e00ff197b82 */ /* 0x000e220000000800 */
[----:B------:R-:W-:-:S07]  /*a020*/  LOP3.LUT R19, RZ, R5, RZ, 0x33, !PT ;  /* 0x00000005ff137212 */ /* 0x000fce00078e33ff */
[----:B------:R-:W0:Y:S01]  /*a030*/  LDC R28, c[0x0][0x610] ;  /* 0x00018400ff1c7b82 */ /* 0x000e220000000800 */
[----:B----4-:R-:W-:Y:S05]  /*a040*/  @!P0 BRA `(.L_x_290) ;  /* 0x0000000000288947 */ /* 0x010fea0003800000 */
[----:B---3--:R-:W3:Y:S02]  /*a050*/  LDC R0, c[0x0][0x64c] ;  /* 0x00019300ff007b82 */ /* 0x008ee40000000800 */
[----:B---3--:R-:W-:-:S05]  /*a060*/  IADD3 R7, P0, R13, R0, RZ ;  /* 0x000000000d077210 */ /* 0x008fca0007f1e0ff */
        /* <DEDUP_REMOVED lines=8> */
.L_x_290:
[----:B------:R-:W4:Y:S01]  /*a0f0*/  LDC R4, c[0x0][0x65c] ;  /* 0x00019700ff047b82 */ /* 0x000f220000000800 */
[----:B--23--:R-:W-:Y:S01]  /*a100*/  SHF.R.U64 R0, R2, R21, R3 ;  /* 0x0000001502007219 */ /* 0x00cfe20000001203 */
[----:B-1----:R-:W-:Y:S01]  /*a110*/  VIADD R3, R14, 0xffffffff ;  /* 0xffffffff0e037836 */ /* 0x002fe20000000000 */
[----:B------:R-:W-:Y:S01]  /*a120*/  LOP3.LUT R19, R8, R19, RZ, 0xc0, !PT ;  /* 0x0000001308137212 */ /* 0x000fe200078ec0ff */
[----:B------:R-:W-:Y:S02]  /*a130*/  IMAD.MOV R12, RZ, RZ, -R12 ;  /* 0x000000ffff0c7224 */ /* 0x000fe400078e0a0c */
[----:B------:R-:W-:Y:S01]  /*a140*/  IMAD.MOV R2, RZ, RZ, -R0 ;  /* 0x000000ffff027224 */ /* 0x000fe200078e0a00 */
[----:B------:R-:W-:Y:S01]  /*a150*/  LOP3.LUT R3, R10, R3, RZ, 0xc0, !PT ;  /* 0x000000030a037212 */ /* 0x000fe200078ec0ff */
[----:B------:R-:W-:Y:S02]  /*a160*/  IMAD R19, R24, R0, R19 ;  /* 0x0000000018137224 */ /* 0x000fe400078e0213 */
[----:B0-----:R-:W-:-:S04]  /*a170*/  IMAD R0, R2, R25, R13 ;  /* 0x0000001902007224 */ /* 0x001fc800078e020d */
[----:B------:R-:W-:Y:S01]  /*a180*/  IMAD R2, R0, R14, R3 ;  /* 0x0000000e00027224 */ /* 0x000fe200078e0203 */
[----:B----4-:R-:W-:Y:S01]  /*a190*/  ISETP.NE.AND P0, PT, R4, 0x1, PT ;  /* 0x000000010400780c */ /* 0x010fe20003f05270 */
[----:B------:R-:W-:-:S05]  /*a1a0*/  IMAD.MOV.U32 R4, RZ, RZ, 0x1 ;  /* 0x00000001ff047424 */ /* 0x000fca00078e00ff */
[----:B------:R-:W-:-:S07]  /*a1b0*/  PRMT R0, R4, 0x7610, R0 ;  /* 0x0000761004007816 */ /* 0x000fce0000000000 */
[----:B------:R-:W-:-:S04]  /*a1c0*/  @P0 IMAD R22, R15, R12, R20 ;  /* 0x0000000c0f160224 */ /* 0x000fc800078e0214 */
[----:B------:R-:W-:-:S05]  /*a1d0*/  IMAD R19, R19, R28, R22 ;  /* 0x0000001c13137224 */ /* 0x000fca00078e0216 */
[----:B------:R-:W-:Y:S02]  /*a1e0*/  SEL R22, R2, R19, !P0 ;  /* 0x0000001302167207 */ /* 0x000fe40004000000 */
[----:B------:R-:W-:Y:S01]  /*a1f0*/  SEL R19, R19, R2, !P0 ;  /* 0x0000000213137207 */ /* 0x000fe20004000000 */
[----:B------:R-:W-:-:S07]  /*a200*/  IMAD.MOV.U32 R2, RZ, RZ, R11 ;  /* 0x000000ffff027224 */ /* 0x000fce00078e000b */
.L_x_288:
[----:B------:R-:W-:Y:S02]  /*a210*/  LOP3.LUT P0, RZ, R0, 0xff, RZ, 0xc0, !PT ;  /* 0x000000ff00ff7812 */ /* 0x000fe4000780c0ff */
[----:B------:R-:W-:-:S11]  /*a220*/  LOP3.LUT R173, R173, 0x1, RZ, 0x3c, !PT ;  /* 0x00000001adad7812 */ /* 0x000fd600078e3cff */
[----:B------:R-:W-:Y:S05]  /*a230*/  @P0 BRA `(.L_x_291) ;  /* 0xffffff7000c00947 */ /* 0x000fea000383ffff */
[----:B------:R-:W-:Y:S05]  /*a240*/  EXIT ;  /* 0x000000000000794d */ /* 0x000fea0003800000 */
.L_x_14:
[----:B------:R-:W-:-:S08]  /*a250*/  ISETP.NE.AND P0, PT, R0, RZ, PT ;  /* 0x000000ff0000720c */ /* 0x000fd00003f05270 */
[----:B0-----:R-:W0:-:S00]  /*a260*/  USETMAXREG.DEALLOC.CTAPOOL 0x28 ;  /* 0x00000028000079c8 */ /* 0x001e0000080e0500 */
[----:B------:R-:W-:Y:S05]  /*a270*/  @P0 EXIT ;  /* 0x000000000000094d */ /* 0x000fea0003800000 */
[----:B0-----:R-:W-:Y:S01]  /*a280*/  LOP3.LUT P0, RZ, R8, 0xff, RZ, 0xc0, !PT ;  /* 0x000000ff08ff7812 */ /* 0x001fe2000780c0ff */
[----:B------:R-:W-:Y:S02]  /*a290*/  IMAD.MOV.U32 R0, RZ, RZ, 0x1 ;  /* 0x00000001ff007424 */ /* 0x000fe400078e00ff */
[----:B------:R-:W-:-:S10]  /*a2a0*/  IMAD.MOV.U32 R7, RZ, RZ, RZ ;  /* 0x000000ffff077224 */ /* 0x000fd400078e00ff */
[----:B------:R-:W-:Y:S05]  /*a2b0*/  @!P0 BRA `(.L_x_292) ;  /* 0x0000000c00748947 */ /* 0x000fea0003800000 */
[----:B------:R-:W-:Y:S01]  /*a2c0*/  LOP3.LUT P0, RZ, R4, 0x1f, RZ, 0xc0, !PT ;  /* 0x0000001f04ff7812 */ /* 0x000fe2000780c0ff */
[----:B------:R-:W-:Y:S01]  /*a2d0*/  ULDC UR5, c[0x0][0x658] ;  /* 0x0001960000057ab9 */ /* 0x000fe20000000800 */
[----:B------:R-:W-:Y:S01]  /*a2e0*/  UMOV UR6, 0xffffffff ;  /* 0xffffffff00067882 */ /* 0x000fe20000000000 */
[----:B------:R-:W-:Y:S01]  /*a2f0*/  BSSY B0, `(.L_x_292) ;  /* 0x00000d9000007945 */ /* 0x000fe20003800000 */
[----:B------:R-:W-:Y:S01]  /*a300*/  USHF.L.U32 UR6, UR6, UR5, URZ ;  /* 0x0000000506067299 */ /* 0x000fe2000800063f */
[C---:B------:R-:W-:Y:S01]  /*a310*/  ISETP.NE.AND P2, PT, R3.reuse, RZ, PT ;  /* 0x000000ff0300720c */ /* 0x040fe20003f45270 */
[----:B------:R-:W-:Y:S01]  /*a320*/  IMAD.MOV.U32 R8, RZ, RZ, 0x1 ;  /* 0x00000001ff087424 */ /* 0x000fe200078e00ff */
[----:B------:R-:W-:Y:S01]  /*a330*/  ISETP.NE.OR P0, PT, R3, RZ, !P0 ;  /* 0x000000ff0300720c */ /* 0x000fe20004705670 */
[----:B------:R-:W-:Y:S01]  /*a340*/  IMAD.MOV.U32 R0, RZ, RZ, 0x1 ;  /* 0x00000001ff007424 */ /* 0x000fe200078e00ff */
[----:B------:R-:W-:Y:S01]  /*a350*/  LOP3.LUT R6, R16, 0x2, RZ, 0xfc, !PT ;  /* 0x0000000210067812 */ /* 0x000fe200078efcff */
[----:B------:R-:W-:Y:S01]  /*a360*/  IMAD.MOV.U32 R7, RZ, RZ, RZ ;  /* 0x000000ffff077224 */ /* 0x000fe200078e00ff */
[----:B------:R-:W-:Y:S01]  /*a370*/  ULDC UR4, c[0x0][0x600] ;  /* 0x0001800000047ab9 */ /* 0x000fe20000000800 */
[----:B------:R-:W-:Y:S01]  /*a380*/  UMOV UR7, 0x1 ;  /* 0x0000000100077882 */ /* 0x000fe20000000000 */
[----:B------:R-:W-:-:S02]  /*a390*/  UIADD3 UR13, UR37, 0x1, URZ ;  /* 0x00000001250d7890 */ /* 0x000fc4000fffe03f */
[----:B------:R-:W-:Y:S02]  /*a3a0*/  UIADD3 UR4, UR4, -0x1, URZ ;  /* 0xffffffff04047890 */ /* 0x000fe4000fffe03f */
[----:B------:R-:W-:Y:S02]  /*a3b0*/  USHF.L.U32 UR5, UR7, UR5, URZ ;  /* 0x0000000507057299 */ /* 0x000fe4000800063f */
[----:B------:R-:W-:Y:S01]  /*a3c0*/  ULOP3.LUT UR6, URZ, UR6, URZ, 0x33, !UPT ;  /* 0x000000063f067292 */ /* 0x000fe2000f8e333f */
[----:B------:R-:W-:-:S11]  /*a3d0*/  ULDC.64 UR38, c[0x0][0x198] ;  /* 0x0000660000267ab9 */ /* 0x000fd60000000a00 */
.L_x_304:
[----:B------:R-:W-:-:S03]  /*a3e0*/  UMOV UR7, 0xffffffff ;  /* 0xffffffff00077882 */ /* 0x000fc60000000000 */
[----:B------:R-:W-:Y:S05]  /*a3f0*/  BRA.DIV UR7, `(.L_x_293) ;  /* 0x0000001607347947 */ /* 0x000fea000b800000 */
[----:B------:R-:W-:-:S13]  /*a400*/  ELECT P6, URZ, PT ;  /* 0x00000000003f782f */ /* 0x000fda00038c0000 */
.L_x_324:
[----:B------:R-:W-:Y:S04]  /*a410*/  BSSY B1, `(.L_x_294) ;  /* 0x000004e000017945 */ /* 0x000fe80003800000 */
[----:B------:R-:W-:Y:S05]  /*a420*/  @!P6 BRA `(.L_x_295) ;  /* 0x000000040030e947 */ /* 0x000fea0003800000 */
[----:B------:R-:W0:Y:S02]  /*a430*/  LDC R3, c[0x0][0x28c] ;  /* 0x0000a300ff037b82 */ /* 0x000e240000000800 */
[----:B0-----:R-:W-:-:S13]  /*a440*/  ISETP.GE.AND P1, PT, R3, 0x1, PT ;  /* 0x000000010300780c */ /* 0x001fda0003f26270 */
[----:B------:R-:W-:Y:S05]  /*a450*/  @!P1 BRA `(.L_x_295) ;  /* 0x0000000400249947 */ /* 0x000fea0003800000 */
[----:B------:R-:W-:Y:S02]  /*a460*/  IMAD.SHL.U32 R22, R22, 0x100, RZ ;  /* 0x0000010016167824 */ /* 0x000fe400078e00ff */
[----:B------:R-:W-:Y:S02]  /*a470*/  IMAD.SHL.U32 R19, R19, 0x40, RZ ;  /* 0x0000004013137824 */ /* 0x000fe400078e00ff */
[----:B------:R-:W-:Y:S02]  /*a480*/  IMAD.MOV.U32 R12, RZ, RZ, RZ ;  /* 0x000000ffff0c7224 */ /* 0x000fe400078e00ff */
[----:B------:R-:W-:Y:S02]  /*a490*/  IMAD.U32 R13, RZ, RZ, UR13 ;  /* 0x0000000dff0d7e24 */ /* 0x000fe4000f8e00ff */
[----:B------:R-:W-:Y:S02]  /*a4a0*/  IMAD.MOV.U32 R3, RZ, RZ, R0 ;  /* 0x000000ffff037224 */ /* 0x000fe400078e0000 */
[----:B------:R-:W-:-:S02]  /*a4b0*/  IMAD.MOV.U32 R4, RZ, RZ, R7 ;  /* 0x000000ffff047224 */ /* 0x000fc400078e0007 */
[C---:B------:R-:W-:Y:S02]  /*a4c0*/  VIADD R14, R22.reuse, 0x40 ;  /* 0x00000040160e7836 */ /* 0x040fe40000000000 */
[C---:B------:R-:W-:Y:S02]  /*a4d0*/  VIADD R15, R22.reuse, 0x80 ;  /* 0x00000080160f7836 */ /* 0x040fe40000000000 */
[----:B------:R-:W-:-:S07]  /*a4e0*/  VIADD R20, R22, 0xc0 ;  /* 0x000000c016147836 */ /* 0x000fce0000000000 */
.L_x_299:
[----:B------:R-:W0:Y:S01]  /*a4f0*/  S2R R10, SR_CgaCtaId ;  /* 0x00000000000a7919 */ /* 0x000e220000008800 */
[----:B------:R-:W-:Y:S01]  /*a500*/  MOV R5, 0x400 ;  /* 0x0000040000057802 */ /* 0x000fe20000000f00 */
[----:B------:R-:W1:Y:S03]  /*a510*/  @!P2 LDC R9, c[0x0][0x500] ;  /* 0x00014000ff09ab82 */ /* 0x000e660000000800 */
[----:B0-----:R-:W-:Y:S02]  /*a520*/  LEA R11, R10, R5, 0x18 ;  /* 0x000000050a0b7211 */ /* 0x001fe400078ec0ff */
[----:B------:R-:W-:-:S03]  /*a530*/  SHF.L.U32 R5, R3, 0x1f, RZ ;  /* 0x0000001f03057819 */ /* 0x000fc600000006ff */
[----:B------:R-:W-:-:S04]  /*a540*/  IMAD R10, R4, 0x8, R11 ;  /* 0x00000008040a7824 */ /* 0x000fc800078e020b */
[----:B------:R-:W0:Y:S02]  /*a550*/  SYNCS.PHASECHK.TRANS64.TRYWAIT P1, [R10+URZ+0x58], R5 ;  /* 0x000058050a0075a7 */ /* 0x000e24000802017f */
[----:B01----:R-:W-:Y:S05]  /*a560*/  @!P1 BRA `(.L_x_296) ;  /* 0x0000001000f89947 */ /* 0x003fea0003800000 */
.L_x_325:
[----:B0-----:R-:W-:Y:S01]  /*a570*/  PRMT R5, R6, 0x9910, RZ ;  /* 0x0000991006057816 */ /* 0x001fe200000000ff */
[----:B------:R0:W-:Y:S03]  /*a580*/  @!P2 SYNCS.ARRIVE.TRANS64 RZ, [R10+URZ], R9 ;  /* 0x000000090affa9a7 */ /* 0x0001e6000800003f */
[----:B------:R-:W-:-:S13]  /*a590*/  ISETP.NE.AND P1, PT, R5, 0x2, PT ;  /* 0x000000020500780c */ /* 0x000fda0003f25270 */
[----:B0-----:R-:W-:Y:S05]  /*a5a0*/  @P1 BRA `(.L_x_297) ;  /* 0x0000000000041947 */ /* 0x001fea0003800000 */
[----:B------:R-:W-:Y:S01]  /*a5b0*/  BPT.TRAP 0x1 ;  /* 0x000000040000795c */ /* 0x000fe20000300000 */
.L_x_297:
[----:B------:R-:W-:Y:S05]  /*a5c0*/  @P0 BRA `(.L_x_298) ;  /* 0x0000000000040947 */ /* 0x000fea0003800000 */
[----:B------:R-:W-:Y:S01]  /*a5d0*/  BPT.TRAP 0x1 ;  /* 0x000000040000795c */ /* 0x000fe20000300000 */
.L_x_298:
[--C-:B------:R-:W-:Y:S01]  /*a5e0*/  IMAD R5, R4, 0x1000, R11.reuse ;  /* 0x0000100004057824 */ /* 0x100fe200078e020b */
[----:B------:R-:W-:Y:S01]  /*a5f0*/  R2UR UR43, R12 ;  /* 0x000000000c2b72ca */ /* 0x000fe200000e0000 */
[----:B------:R-:W-:Y:S01]  /*a600*/  IMAD R11, R4, 0x4000, R11 ;  /* 0x00004000040b7824 */ /* 0x000fe200078e020b */
[----:B------:R-:W-:Y:S01]  /*a610*/  R2UR UR9, R10 ;  /* 0x000000000a0972ca */ /* 0x000fe200000e0000 */
[----:B------:R-:W-:Y:S01]  /*a620*/  UIADD3 UR14, UP0, UR38, 0xf0, URZ ;  /* 0x000000f0260e7890 */ /* 0x000fe2000ff1e03f */
[----:B------:R-:W-:Y:S01]  /*a630*/  R2UR UR7, R5 ;  /* 0x00000000050772ca */ /* 0x000fe200000e0000 */
[----:B------:R-:W-:Y:S01]  /*a640*/  VIADD R13, R13, 0xffffffff ;  /* 0xffffffff0d0d7836 */ /* 0x000fe20000000000 */
[----:B------:R-:W-:Y:S01]  /*a650*/  R2UR UR16, R11 ;  /* 0x000000000b1072ca */ /* 0x000fe200000e0000 */
[----:B------:R-:W-:Y:S01]  /*a660*/  UIADD3 UR22, UP1, UR38, 0x1f0, URZ ;  /* 0x000001f026167890 */ /* 0x000fe2000ff3e03f */
[----:B------:R-:W-:Y:S01]  /*a670*/  R2UR UR12, R2 ;  /* 0x00000000020c72ca */ /* 0x000fe200000e0000 */
[----:B------:R-:W-:Y:S01]  /*a680*/  UIADD3.X UR15, URZ, UR39, URZ, UP0, !UPT ;  /* 0x000000273f0f7290 */ /* 0x000fe200087fe43f */
[----:B------:R-:W-:Y:S01]  /*a690*/  R2UR UR11, R19 ;  /* 0x00000000130b72ca */ /* 0x000fe200000e0000 */
[----:B------:R-:W-:Y:S01]  /*a6a0*/  UIADD3.X UR23, URZ, UR39, URZ, UP1, !UPT ;  /* 0x000000273f177290 */ /* 0x000fe20008ffe43f */
[----:B------:R-:W-:Y:S01]  /*a6b0*/  R2UR UR42, R22 ;  /* 0x00000000162a72ca */ /* 0x000fe200000e0000 */
[----:B------:R-:W-:Y:S01]  /*a6c0*/  VIADD R4, R4, 0x1 ;  /* 0x0000000104047836 */ /* 0x000fe20000000000 */
[----:B------:R-:W-:Y:S01]  /*a6d0*/  R2UR UR34, R14 ;  /* 0x000000000e2272ca */ /* 0x000fe200000e0000 */
[----:B------:R-:W-:Y:S01]  /*a6e0*/  UMOV UR30, 0x0 ;  /* 0x00000000001e7882 */ /* 0x000fe20000000000 */
[----:B------:R-:W-:Y:S01]  /*a6f0*/  R2UR UR26, R15 ;  /* 0x000000000f1a72ca */ /* 0x000fe200000e0000 */
[----:B------:R-:W-:Y:S01]  /*a700*/  UIADD3 UR8, UR7, 0x180, URZ ;  /* 0x0000018007087890 */ /* 0x000fe2000fffe03f */
[----:B------:R-:W-:Y:S01]  /*a710*/  R2UR UR18, R20 ;  /* 0x00000000141272ca */ /* 0x000fe200000e0000 */
[----:B------:R-:W-:Y:S01]  /*a720*/  UIADD3 UR40, UR16, 0xb180, URZ ;  /* 0x0000b18010287890 */ /* 0x000fe2000fffe03f */
[----:B------:R-:W-:Y:S01]  /*a730*/  ISETP.GT.AND P3, PT, R13, 0x1, PT ;  /* 0x000000010d00780c */ /* 0x000fe20003f64270 */
[----:B------:R-:W-:Y:S01]  /*a740*/  UIADD3 UR32, UR16, 0xc180, URZ ;  /* 0x0000c18010207890 */ /* 0x000fe2000fffe03f */
[----:B------:R-:W-:Y:S01]  /*a750*/  ISETP.NE.AND P1, PT, R4, 0xb, PT ;  /* 0x0000000b0400780c */ /* 0x000fe20003f25270 */
[----:B------:R-:W-:Y:S01]  /*a760*/  UIADD3 UR24, UR16, 0xd180, URZ ;  /* 0x0000d18010187890 */ /* 0x000fe2000fffe03f */
[----:B------:R-:W-:Y:S01]  /*a770*/  VIADD R12, R12, 0x20 ;  /* 0x000000200c0c7836 */ /* 0x000fe20000000000 */
[----:B------:R-:W-:Y:S01]  /*a780*/  UIADD3 UR16, UR16, 0xe180, URZ ;  /* 0x0000e18010107890 */ /* 0x000fe2000fffe03f */
[----:B------:R-:W-:Y:S01]  /*a790*/  SEL R10, RZ, 0x1, P1 ;  /* 0x00000001ff0a7807 */ /* 0x000fe20000800000 */
[----:B------:R-:W-:Y:S01]  /*a7a0*/  UMOV UR31, 0x10000000 ;  /* 0x10000000001f7882 */ /* 0x000fe20000000000 */
[----:B------:R-:W-:Y:S01]  /*a7b0*/  UMOV UR10, UR43 ;  /* 0x0000002b000a7c82 */ /* 0x000fe20008000000 */
[----:B------:R-:W-:Y:S01]  /*a7c0*/  UMOV UR41, UR9 ;  /* 0x0000000900297c82 */ /* 0x000fe20008000000 */
[----:B------:R-:W-:Y:S01]  /*a7d0*/  UMOV UR44, UR12 ;  /* 0x0000000c002c7c82 */ /* 0x000fe20008000000 */
[----:B------:R-:W-:Y:S01]  /*a7e0*/  UMOV UR33, UR9 ;  /* 0x0000000900217c82 */ /* 0x000fe20008000000 */
[----:B------:R-:W-:Y:S01]  /*a7f0*/  UMOV UR35, UR43 ;  /* 0x0000002b00237c82 */ /* 0x000fe20008000000 */
[----:B------:R-:W-:Y:S01]  /*a800*/  UMOV UR36, UR12 ;  /* 0x0000000c00247c82 */ /* 0x000fe20008000000 */
[----:B------:R0:W-:Y:S01]  /*a810*/  UTMALDG.3D [UR8], [UR14], desc[UR30] ;  /* 0x00001e080e0075b4 */ /* 0x0001e20008011000 */
[----:B------:R-:W-:Y:S01]  /*a820*/  UMOV UR25, UR9 ;  /* 0x0000000900197c82 */ /* 0x000fe20008000000 */
[----:B------:R-:W-:Y:S01]  /*a830*/  UMOV UR27, UR43 ;  /* 0x0000002b001b7c82 */ /* 0x000fe20008000000 */
[----:B------:R-:W-:Y:S01]  /*a840*/  UMOV UR28, UR12 ;  /* 0x0000000c001c7c82 */ /* 0x000fe20008000000 */
[----:B------:R-:W-:Y:S01]  /*a850*/  UMOV UR17, UR9 ;  /* 0x0000000900117c82 */ /* 0x000fe20008000000 */
[----:B------:R-:W-:Y:S01]  /*a860*/  UMOV UR19, UR43 ;  /* 0x0000002b00137c82 */ /* 0x000fe20008000000 */
[----:B------:R-:W-:Y:S01]  /*a870*/  UMOV UR20, UR12 ;  /* 0x0000000c00147c82 */ /* 0x000fe20008000000 */
[----:B------:R-:W-:Y:S01]  /*a880*/  LOP3.LUT R3, R3, R10, RZ, 0x3c, !PT ;  /* 0x0000000a03037212 */ /* 0x000fe200078e3cff */
[----:B------:R0:W-:Y:S01]  /*a890*/  UTMALDG.3D [UR40], [UR22], desc[UR30] ;  /* 0x00001e28160075b4 */ /* 0x0001e20008011000 */
[----:B------:R-:W-:Y:S01]  /*a8a0*/  SEL R4, R4, RZ, P1 ;  /* 0x000000ff04047207 */ /* 0x000fe20000800000 */
[----:B------:R0:W-:Y:S01]  /*a8b0*/  UTMALDG.3D [UR32], [UR22], desc[UR30] ;  /* 0x00001e20160075b4 */ /* 0x0001e20008011000 */
[----:B------:R0:W-:Y:S01]  /*a8c0*/  UTMALDG.3D [UR24], [UR22], desc[UR30] ;  /* 0x00001e18160075b4 */ /* 0x0001e20008011000 */
[----:B------:R0:W-:Y:S02]  /*a8d0*/  UTMALDG.3D [UR16], [UR22], desc[UR30] ;  /* 0x00001e10160075b4 */ /* 0x0001e40008011000 */
[----:B0-----:R-:W-:Y:S05]  /*a8e0*/  @P3 BRA `(.L_x_299) ;  /* 0xfffffffc00003947 */ /* 0x001fea000383ffff */
.L_x_295:
[----:B------:R-:W-:Y:S05]  /*a8f0*/  BSYNC B1 ;  /* 0x0000000000017941 */ /* 0x000fea0003800000 */
.L_x_294:
[----:B------:R-:W2:Y:S01]  /*a900*/  LDL.64 R10, [R1] ;  /* 0x00000000010a7983 */ /* 0x000ea20000100a00 */
[----:B------:R-:W-:Y:S01]  /*a910*/  LOP3.LUT P4, RZ, R8, 0xff, RZ, 0xc0, !PT ;  /* 0x000000ff08ff7812 */ /* 0x000fe2000788c0ff */
[----:B------:R-:W-:Y:S01]  /*a920*/  VIADD R4, R7, UR37 ;  /* 0x0000002507047c36 */ /* 0x000fe20008000000 */
[----:B------:R-:W-:Y:S01]  /*a930*/  ULDC.64 UR8, c[0x0][0x650] ;  /* 0x0001940000087ab9 */ /* 0x000fe20000000a00 */
[----:B------:R-:W-:Y:S01]  /*a940*/  IMAD.U32 R7, RZ, RZ, UR37 ;  /* 0x00000025ff077e24 */ /* 0x000fe2000f8e00ff */
[----:B------:R-:W-:Y:S01]  /*a950*/  UISETP.GE.U32.AND UP0, UPT, UR37, 0xb, UPT ;  /* 0x0000000b2500788c */ /* 0x000fe2000bf06070 */
[----:B------:R-:W-:Y:S01]  /*a960*/  BSSY B1, `(.L_x_300) ;  /* 0x000006f000017945 */ /* 0x000fe20003800000 */
[----:B------:R-:W-:Y:S01]  /*a970*/  ISETP.GT.U32.AND P1, PT, R4, 0xa, PT ;  /* 0x0000000a0400780c */ /* 0x000fe20003f24070 */
[----:B------:R-:W-:Y:S01]  /*a980*/  IMAD.MOV.U32 R19, RZ, RZ, -0x1 ;  /* 0xffffffffff137424 */ /* 0x000fe200078e00ff */
[----:B------:R-:W-:Y:S01]  /*a990*/  PRMT R8, RZ, 0x7610, R8 ;  /* 0x00007610ff087816 */ /* 0x000fe20000000008 */
[----:B------:R-:W-:Y:S01]  /*a9a0*/  IMAD.MOV.U32 R22, RZ, RZ, -0x1 ;  /* 0xffffffffff167424 */ /* 0x000fe200078e00ff */
[----:B------:R-:W-:-:S02]  /*a9b0*/  ISETP.LT.U32.AND P1, PT, R7, 0xb, P1 ;  /* 0x0000000b0700780c */ /* 0x000fc40000f21070 */
[----:B------:R-:W-:Y:S01]  /*a9c0*/  PLOP3.LUT P3, PT, PT, PT, UP0, 0x80, 0x0 ;  /* 0x000000000000781c */ /* 0x000fe20003f6f008 */
[----:B------:R-:W0:Y:S01]  /*a9d0*/  @P4 S2R R3, SR_CgaCtaId ;  /* 0x0000000000034919 */ /* 0x000e220000008800 */
[----:B------:R-:W-:-:S04]  /*a9e0*/  @P4 MOV R2, 0x400 ;  /* 0x0000040000024802 */ /* 0x000fc80000000f00 */
[----:B0-----:R-:W-:Y:S01]  /*a9f0*/  @P4 LEA R5, R3, R2, 0x18 ;  /* 0x0000000203054211 */ /* 0x001fe200078ec0ff */
[----:B------:R-:W-:-:S03]  /*aa00*/  IMAD.WIDE.U32 R2, R4, -0x45d1745d, RZ ;  /* 0xba2e8ba304027825 */ /* 0x000fc600078e00ff */
[----:B------:R0:W-:Y:S01]  /*aa10*/  @P4 SYNCS.ARRIVE.TRANS64.A1T0 RZ, [R5+URZ+0xe8], RZ ;  /* 0x0000e8ff05ff49a7 */ /* 0x0001e2000810003f */
[----:B------:R-:W-:Y:S01]  /*aa20*/  IMAD.MOV.U32 R2, RZ, RZ, -0x1 ;  /* 0xffffffffff027424 */ /* 0x000fe200078e00ff */
[----:B0-----:R-:W-:Y:S02]  /*aa30*/  SHF.R.U32.HI R5, RZ, 0x3, R3 ;  /* 0x00000003ff057819 */ /* 0x001fe40000011603 */
[----:B------:R-:W-:-:S03]  /*aa40*/  SEL R3, RZ, 0x1, !P1 ;  /* 0x00000001ff037807 */ /* 0x000fc60004800000 */
[----:B------:R-:W-:Y:S01]  /*aa50*/  IMAD R7, R5, -0xb, R4 ;  /* 0xfffffff505077824 */ /* 0x000fe200078e0204 */
[----:B------:R-:W-:Y:S02]  /*aa60*/  LOP3.LUT R0, R0, R3, RZ, 0x3c, !PT ;  /* 0x0000000300007212 */ /* 0x000fe400078e3cff */
[----:B------:R-:W-:Y:S02]  /*aa70*/  PRMT R3, RZ, 0x7610, R3 ;  /* 0x00007610ff037816 */ /* 0x000fe40000000003 */
[----:B------:R-:W-:Y:S02]  /*aa80*/  @P3 LOP3.LUT R0, R0, 0x1, R5, 0x78, !PT ;  /* 0x0000000100003812 */ /* 0x000fe400078e7805 */
[----:B--2---:R-:W-:-:S04]  /*aa90*/  IADD3 R18, P4, R18, R10, RZ ;  /* 0x0000000a12127210 */ /* 0x004fc80007f9e0ff */
[----:B------:R-:W-:Y:S01]  /*aaa0*/  ISETP.GE.U32.AND P1, PT, R18, UR8, PT ;  /* 0x0000000812007c0c */ /* 0x000fe2000bf26070 */
[----:B------:R-:W-:-:S05]  /*aab0*/  IMAD.X R17, R17, 0x1, R23, P4 ;  /* 0x0000000111117824 */ /* 0x000fca00020e0617 */
[----:B------:R-:W-:-:S13]  /*aac0*/  ISETP.GE.U32.AND.EX P1, PT, R17, UR9, PT, P1 ;  /* 0x0000000911007c0c */ /* 0x000fda000bf26110 */
[----:B------:R-:W-:Y:S05]  /*aad0*/  @P1 BRA `(.L_x_301) ;  /* 0x00000004005c1947 */ /* 0x000fea0003800000 */
[----:B------:R-:W0:Y:S01]  /*aae0*/  S2R R11, SR_CTAID.X ;  /* 0x00000000000b7919 */ /* 0x000e220000002500 */
[----:B------:R-:W-:Y:S01]  /*aaf0*/  ULDC.64 UR8, c[0x0][0x628] ;  /* 0x00018a0000087ab9 */ /* 0x000fe20000000a00 */
[----:B------:R-:W1:Y:S01]  /*ab00*/  LDC R12, c[0x0][0x144] ;  /* 0x00005100ff0c7b82 */ /* 0x000e620000000800 */
[----:B------:R-:W-:Y:S01]  /*ab10*/  ISETP.NE.U32.AND P1, PT, RZ, UR8, PT ;  /* 0x00000008ff007c0c */ /* 0x000fe2000bf25070 */
[----:B------:R-:W2:Y:S01]  /*ab20*/  S2R R9, SR_CTAID.Y ;  /* 0x0000000000097919 */ /* 0x000ea20000002600 */
[----:B------:R-:W-:Y:S01]  /*ab30*/  ULDC UR7, c[0x0][0x150] ;  /* 0x0000540000077ab9 */ /* 0x000fe20000000800 */
[----:B------:R-:W-:Y:S01]  /*ab40*/  ULDC UR10, c[0x0][0x630] ;  /* 0x00018c00000a7ab9 */ /* 0x000fe20000000800 */
[----:B------:R-:W-:Y:S01]  /*ab50*/  ISETP.NE.AND.EX P1, PT, RZ, UR9, PT, P1 ;  /* 0x00000009ff007c0c */ /* 0x000fe2000bf25310 */
[----:B------:R-:W-:Y:S01]  /*ab60*/  IMAD.MOV.U32 R2, RZ, RZ, R18 ;  /* 0x000000ffff027224 */ /* 0x000fe200078e0012 */
[----:B0-----:R-:W-:-:S05]  /*ab70*/  I2FP.F32.U32 R3, R11 ;  /* 0x0000000b00037245 */ /* 0x001fca0000201000 */
[----:B------:R-:W-:Y:S01]  /*ab80*/  FMUL R14, R3, UR7 ;  /* 0x00000007030e7c20 */ /* 0x000fe20008400000 */
[----:B------:R-:W-:-:S05]  /*ab90*/  IMAD.MOV.U32 R3, RZ, RZ, R17 ;  /* 0x000000ffff037224 */ /* 0x000fca00078e0011 */
[----:B--2---:R-:W-:Y:S05]  /*aba0*/  @!P1 BRA `(.L_x_302) ;  /* 0x0000000000289947 */ /* 0x004fea0003800000 */
[----:B------:R-:W-:Y:S02]  /*abb0*/  ULDC UR7, c[0x0][0x634] ;  /* 0x00018d0000077ab9 */ /* 0x000fe40000000800 */
[----:B------:R-:W-:-:S05]  /*abc0*/  IADD3 R3, P1, R18, UR7, RZ ;  /* 0x0000000712037c10 */ /* 0x000fca000ff3e0ff */
[----:B------:R-:W-:-:S04]  /*abd0*/  IMAD.X R13, RZ, RZ, R17, P1 ;  /* 0x000000ffff0d7224 */ /* 0x000fc800008e0611 */
[----:B------:R-:W-:-:S04]  /*abe0*/  IMAD.WIDE.U32 R4, R13, UR8, RZ ;  /* 0x000000080d047c25 */ /* 0x000fc8000f8e00ff */
[----:B------:R-:W-:-:S04]  /*abf0*/  IMAD.WIDE.U32 R4, P1, R3, UR9, R4 ;  /* 0x0000000903047c25 */ /* 0x000fc8000f820004 */
[----:B------:R-:W-:-:S04]  /*ac00*/  IMAD.WIDE.U32 R2, R3, UR8, RZ ;  /* 0x0000000803027c25 */ /* 0x000fc8000f8e00ff */
[----:B------:R-:W-:Y:S01]  /*ac10*/  IMAD.MOV.U32 R2, RZ, RZ, R5 ;  /* 0x000000ffff027224 */ /* 0x000fe200078e0005 */
[----:B------:R-:W-:Y:S01]  /*ac20*/  IADD3 RZ, P3, R3, R4, RZ ;  /* 0x0000000403ff7210 */ /* 0x000fe20007f7e0ff */
[----:B------:R-:W-:-:S04]  /*ac30*/  IMAD.X R3, RZ, RZ, RZ, P1 ;  /* 0x000000ffff037224 */ /* 0x000fc800008e06ff */
[----:B------:R-:W-:-:S08]  /*ac40*/  IMAD.WIDE.U32.X R2, R13, UR9, R2, P3 ;  /* 0x000000090d027c25 */ /* 0x000fd000098e0402 */
.L_x_302:
[--C-:B------:R-:W-:Y:S01]  /*ac50*/  SHF.R.U64 R10, R2, UR10, R3.reuse ;  /* 0x0000000a020a7c19 */ /* 0x100fe20008001203 */
[----:B------:R-:W0:Y:S01]  /*ac60*/  F2I.U32.TRUNC.NTZ R14, R14 ;  /* 0x0000000e000e7305 */ /* 0x000e22000020f000 */
[----:B------:R-:W-:Y:S01]  /*ac70*/  SHF.R.U32.HI R2, RZ, UR10, R3 ;  /* 0x0000000aff027c19 */ /* 0x000fe20008011603 */
[----:B------:R-:W-:Y:S01]  /*ac80*/  ULDC.64 UR8, c[0x0][0x620] ;  /* 0x0001880000087ab9 */ /* 0x000fe20000000a00 */
[----:B------:R-:W-:Y:S01]  /*ac90*/  IADD3 R5, P1, RZ, -R10, RZ ;  /* 0x8000000aff057210 */ /* 0x000fe20007f3e0ff */
[----:B------:R-:W-:Y:S01]  /*aca0*/  IMAD.MOV.U32 R3, RZ, RZ, R17 ;  /* 0x000000ffff037224 */ /* 0x000fe200078e0011 */
[----:B------:R-:W-:Y:S01]  /*acb0*/  ULDC.64 UR10, c[0x0][0x640] ;  /* 0x00019000000a7ab9 */ /* 0x000fe20000000a00 */
[----:B------:R-:W-:Y:S02]  /*acc0*/  ULDC UR7, c[0x0][0x618] ;  /* 0x0001860000077ab9 */ /* 0x000fe40000000800 */
[----:B------:R-:W-:Y:S01]  /*acd0*/  IMAD.X R2, RZ, RZ, ~R2, P1 ;  /* 0x000000ffff027224 */ /* 0x000fe200008e0e02 */
[----:B------:R-:W-:-:S03]  /*ace0*/  ISETP.NE.U32.AND P1, PT, RZ, UR10, PT ;  /* 0x0000000aff007c0c */ /* 0x000fc6000bf25070 */
[----:B------:R-:W-:Y:S01]  /*acf0*/  IMAD R4, R2, UR8, RZ ;  /* 0x0000000802047c24 */ /* 0x000fe2000f8e02ff */
[----:B------:R-:W-:Y:S01]  /*ad00*/  ISETP.NE.AND.EX P1, PT, RZ, UR11, PT, P1 ;  /* 0x0000000bff007c0c */ /* 0x000fe2000bf25310 */
[----:B------:R-:W-:-:S04]  /*ad10*/  IMAD.MOV.U32 R2, RZ, RZ, R18 ;  /* 0x000000ffff027224 */ /* 0x000fc800078e0012 */
[----:B------:R-:W-:Y:S01]  /*ad20*/  IMAD.WIDE.U32 R2, R5, UR8, R2 ;  /* 0x0000000805027c25 */ /* 0x000fe2000f8e0002 */
[----:B------:R-:W-:-:S03]  /*ad30*/  ULDC UR8, c[0x0][0x154] ;  /* 0x0000550000087ab9 */ /* 0x000fc60000000800 */
[----:B------:R-:W-:Y:S02]  /*ad40*/  IMAD R5, R5, UR9, R4 ;  /* 0x0000000905057c24 */ /* 0x000fe4000f8e0204 */
[----:B0-----:R-:W-:Y:S02]  /*ad50*/  IMAD.MOV R4, RZ, RZ, -R14 ;  /* 0x000000ffff047224 */ /* 0x001fe400078e0a0e */
[----:B------:R-:W0:Y:S01]  /*ad60*/  LDC R14, c[0x0][0x148] ;  /* 0x00005200ff0e7b82 */ /* 0x000e220000000800 */
[----:B------:R-:W-:Y:S02]  /*ad70*/  IMAD.IADD R3, R3, 0x1, R5 ;  /* 0x0000000103037824 */ /* 0x000fe400078e0205 */
[----:B-1----:R-:W-:Y:S01]  /*ad80*/  IMAD R11, R12, R4, R11 ;  /* 0x000000040c0b7224 */ /* 0x002fe200078e020b */
[----:B------:R-:W-:Y:S02]  /*ad90*/  I2FP.F32.U32 R4, R9 ;  /* 0x0000000900047245 */ /* 0x000fe40000201000 */
[----:B------:R-:W-:-:S02]  /*ada0*/  SHF.R.U64 R12, R2, UR7, R3 ;  /* 0x00000007020c7c19 */ /* 0x000fc40008001203 */
[----:B------:R-:W-:Y:S01]  /*adb0*/  SHF.R.U32.HI R3, RZ, UR7, R3 ;  /* 0x00000007ff037c19 */ /* 0x000fe20008011603 */
[----:B------:R-:W-:Y:S01]  /*adc0*/  FMUL R4, R4, UR8 ;  /* 0x0000000804047c20 */ /* 0x000fe20008400000 */
[----:B------:R-:W-:Y:S02]  /*add0*/  ULDC UR7, c[0x0][0x608] ;  /* 0x0001820000077ab9 */ /* 0x000fe40000000800 */
[--C-:B------:R-:W-:Y:S01]  /*ade0*/  SHF.R.U64 R15, R12, UR7, R3.reuse ;  /* 0x000000070c0f7c19 */ /* 0x100fe20008001203 */
[----:B------:R1:W2:Y:S01]  /*adf0*/  F2I.U32.TRUNC.NTZ R20, R4 ;  /* 0x0000000400147305 */ /* 0x0002a2000020f000 */
[----:B------:R-:W-:Y:S01]  /*ae00*/  SHF.R.U32.HI R2, RZ, UR7, R3 ;  /* 0x00000007ff027c19 */ /* 0x000fe20008011603 */
[----:B------:R-:W-:-:S03]  /*ae10*/  ULDC UR7, c[0x0][0x658] ;  /* 0x0001960000077ab9 */ /* 0x000fc60000000800 */
[--C-:B------:R-:W-:Y:S02]  /*ae20*/  SHF.R.U64 R13, R15, UR7, R2.reuse ;  /* 0x000000070f0d7c19 */ /* 0x100fe40008001202 */
[----:B------:R-:W-:-:S03]  /*ae30*/  SHF.R.U32.HI R19, RZ, UR7, R2 ;  /* 0x00000007ff137c19 */ /* 0x000fc60008011602 */
[----:B------:R-:W-:Y:S02]  /*ae40*/  IMAD.MOV.U32 R2, RZ, RZ, R13 ;  /* 0x000000ffff027224 */ /* 0x000fe400078e000d */
[----:B------:R-:W-:Y:S01]  /*ae50*/  IMAD.MOV.U32 R3, RZ, RZ, R19 ;  /* 0x000000ffff037224 */ /* 0x000fe200078e0013 */
[----:B-1----:R-:W-:Y:S06]  /*ae60*/  @!P1 BRA `(.L_x_303) ;  /* 0x0000000000289947 */ /* 0x002fec0003800000 */
        /* <DEDUP_REMOVED lines=10> */
.L_x_303:
[----:B------:R-:W1:Y:S01]  /*af10*/  LDC R4, c[0x0][0x65c] ;  /* 0x00019700ff047b82 */ /* 0x000e620000000800 */
[----:B------:R-:W-:Y:S01]  /*af20*/  ULDC UR7, c[0x0][0x648] ;  /* 0x0001920000077ab9 */ /* 0x000fe20000000800 */
[----:B------:R-:W-:Y:S01]  /*af30*/  LOP3.LUT R15, R15, UR6, RZ, 0xc0, !PT ;  /* 0x000000060f0f7c12 */ /* 0x000fe2000f8ec0ff */
[----:B--2---:R-:W-:Y:S01]  /*af40*/  IMAD.MOV R20, RZ, RZ, -R20 ;  /* 0x000000ffff147224 */ /* 0x004fe200078e0a14 */
[----:B------:R-:W-:Y:S01]  /*af50*/  SHF.R.U64 R2, R2, UR7, R3 ;  /* 0x0000000702027c19 */ /* 0x000fe20008001203 */
[----:B------:R-:W-:Y:S01]  /*af60*/  ULDC UR7, c[0x0][0x638] ;  /* 0x00018e0000077ab9 */ /* 0x000fe20000000800 */
[----:B------:R-:W-:Y:S01]  /*af70*/  LOP3.LUT R12, R12, UR4, RZ, 0xc0, !PT ;  /* 0x000000040c0c7c12 */ /* 0x000fe2000f8ec0ff */
[----:B------:R-:W-:Y:S01]  /*af80*/  ULDC UR8, c[0x0][0x610] ;  /* 0x0001840000087ab9 */ /* 0x000fe20000000800 */
[----:B------:R-:W-:Y:S01]  /*af90*/  IMAD.MOV.U32 R3, RZ, RZ, 0x1 ;  /* 0x00000001ff037424 */ /* 0x000fe200078e00ff */
[----:B-1----:R-:W-:Y:S01]  /*afa0*/  ISETP.NE.AND P1, PT, R4, 0x1, PT ;  /* 0x000000010400780c */ /* 0x002fe20003f25270 */
[----:B------:R-:W-:-:S02]  /*afb0*/  IMAD.MOV R4, RZ, RZ, -R2 ;  /* 0x000000ffff047224 */ /* 0x000fc400078e0a02 */
[----:B------:R-:W-:Y:S02]  /*afc0*/  IMAD R2, R2, UR5, R15 ;  /* 0x0000000502027c24 */ /* 0x000fe4000f8e020f */
[----:B------:R-:W-:Y:S01]  /*afd0*/  IMAD R13, R4, UR7, R13 ;  /* 0x00000007040d7c24 */ /* 0x000fe2000f8e020d */
[----:B------:R-:W-:-:S07]  /*afe0*/  ULDC UR7, c[0x0][0x600] ;  /* 0x0001800000077ab9 */ /* 0x000fce0000000800 */
[----:B0-----:R-:W-:-:S04]  /*aff0*/  @P1 IMAD R11, R14, R20, R9 ;  /* 0x000000140e0b1224 */ /* 0x001fc800078e0209 */
[----:B------:R-:W-:Y:S02]  /*b000*/  IMAD R11, R2, UR8, R11 ;  /* 0x00000008020b7c24 */ /* 0x000fe4000f8e020b */
[----:B------:R-:W-:-:S05]  /*b010*/  IMAD R2, R13, UR7, R12 ;  /* 0x000000070d027c24 */ /* 0x000fca000f8e020c */
[----:B------:R-:W-:Y:S02]  /*b020*/  SEL R22, R2, R11, !P1 ;  /* 0x0000000b02167207 */ /* 0x000fe40004800000 */
[----:B------:R-:W-:Y:S01]  /*b030*/  SEL R19, R11, R2, !P1 ;  /* 0x000000020b137207 */ /* 0x000fe20004800000 */
[----:B------:R-:W-:-:S07]  /*b040*/  IMAD.MOV.U32 R2, RZ, RZ, R10 ;  /* 0x000000ffff027224 */ /* 0x000fce00078e000a */
.L_x_301:
[----:B------:R-:W-:Y:S05]  /*b050*/  BSYNC B1 ;  /* 0x0000000000017941 */ /* 0x000fea0003800000 */
.L_x_300:
[----:B------:R-:W-:-:S13]  /*b060*/  LOP3.LUT P1, RZ, R3, 0xff, RZ, 0xc0, !PT ;  /* 0x000000ff03ff7812 */ /* 0x000fda000782c0ff */
[----:B------:R-:W-:Y:S05]  /*b070*/  @P1 BRA `(.L_x_304) ;  /* 0xfffffff000d81947 */ /* 0x000fea000383ffff */
[----:B------:R-:W-:Y:S05]  /*b080*/  BSYNC B0 ;  /* 0x0000000000007941 */ /* 0x000fea0003800000 */
.L_x_292:
[----:B------:R-:W-:-:S03]  /*b090*/  UMOV UR7, 0xffffffff ;  /* 0xffffffff00077882 */ /* 0x000fc60000000000 */
[----:B------:R-:W-:Y:S05]  /*b0a0*/  BRA.DIV UR7, `(.L_x_305) ;  /* 0x0000000a073c7947 */ /* 0x000fea000b800000 */
[----:B------:R-:W-:-:S13]  /*b0b0*/  ELECT P6, URZ, PT ;  /* 0x00000000003f782f */ /* 0x000fda00038c0000 */
.L_x_328:
[----:B------:R-:W-:Y:S04]  /*b0c0*/  BSSY B0, `(.L_x_306) ;  /* 0x000006a000007945 */ /* 0x000fe80003800000 */
[----:B------:R-:W-:Y:S05]  /*b0d0*/  @!P6 BRA `(.L_x_307) ;  /* 0x0000000400a0e947 */ /* 0x000fea0003800000 */
[----:B------:R-:W-:-:S04]  /*b0e0*/  LOP3.LUT R16, R16, 0x2, RZ, 0xfc, !PT ;  /* 0x0000000210107812 */ /* 0x000fc800078efcff */
[----:B------:R-:W-:-:S13]  /*b0f0*/  ISETP.NE.AND P0, PT, R16, 0x3, PT ;  /* 0x000000031000780c */ /* 0x000fda0003f05270 */
[----:B------:R-:W-:Y:S05]  /*b100*/  @!P0 BRA `(.L_x_308) ;  /* 0x0000000000048947 */ /* 0x000fea0003800000 */
[----:B------:R-:W-:Y:S01]  /*b110*/  BPT.TRAP 0x1 ;  /* 0x000000040000795c */ /* 0x000fe20000300000 */
.L_x_308:
[----:B------:R-:W0:Y:S01]  /*b120*/  S2R R3, SR_CgaCtaId ;  /* 0x0000000000037919 */ /* 0x000e220000008800 */
[----:B------:R-:W-:Y:S02]  /*b130*/  MOV R2, 0x400 ;  /* 0x0000040000027802 */ /* 0x000fe40000000f00 */
[----:B------:R-:W-:Y:S02]  /*b140*/  SHF.L.U32 R4, R0, 0x1f, RZ ;  /* 0x0000001f00047819 */ /* 0x000fe400000006ff */
[----:B0-----:R-:W-:-:S05]  /*b150*/  LEA R2, R3, R2, 0x18 ;  /* 0x0000000203027211 */ /* 0x001fca00078ec0ff */
[----:B------:R-:W-:-:S04]  /*b160*/  VIADD R2, R2, 0x58 ;  /* 0x0000005802027836 */ /* 0x000fc80000000000 */
[C---:B------:R-:W-:Y:S02]  /*b170*/  IMAD R9, R7.reuse, 0x8, R2 ;  /* 0x0000000807097824 */ /* 0x040fe400078e0202 */
[----:B------:R-:W-:Y:S02]  /*b180*/  VIADD R7, R7, 0x1 ;  /* 0x0000000107077836 */ /* 0x000fe40000000000 */
[----:B------:R-:W0:Y:S03]  /*b190*/  SYNCS.PHASECHK.TRANS64.TRYWAIT P0, [R9+URZ], R4 ;  /* 0x00000004090075a7 */ /* 0x000e26000800017f */
[----:B------:R-:W-:-:S04]  /*b1a0*/  ISETP.NE.AND P1, PT, R7, 0xb, PT ;  /* 0x0000000b0700780c */ /* 0x000fc80003f25270 */
[----:B------:R-:W-:Y:S02]  /*b1b0*/  SEL R3, RZ, 0x1, P1 ;  /* 0x00000001ff037807 */ /* 0x000fe40000800000 */
[----:B------:R-:W-:Y:S02]  /*b1c0*/  SEL R7, R7, RZ, P1 ;  /* 0x000000ff07077207 */ /* 0x000fe40000800000 */
[----:B------:R-:W-:-:S03]  /*b1d0*/  LOP3.LUT R6, R0, R3, RZ, 0x3c, !PT ;  /* 0x0000000300067212 */ /* 0x000fc600078e3cff */
[----:B------:R-:W-:Y:S01]  /*b1e0*/  IMAD R8, R7, 0x8, R2 ;  /* 0x0000000807087824 */ /* 0x000fe200078e0202 */
[----:B------:R-:W-:Y:S01]  /*b1f0*/  SHF.L.U32 R5, R6, 0x1f, RZ ;  /* 0x0000001f06057819 */ /* 0x000fe200000006ff */
[----:B0-----:R-:W-:Y:S06]  /*b200*/  @!P0 BRA `(.L_x_309) ;  /* 0x0000000800048947 */ /* 0x001fec0003800000 */
.L_x_329:
[----:B------:R-:W1:Y:S01]  /*b210*/  SYNCS.PHASECHK.TRANS64.TRYWAIT P0, [R8+URZ], R5 ;  /* 0x00000005080075a7 */ /* 0x000e62000800017f */
[----:B------:R-:W-:-:S05]  /*b220*/  VIADD R0, R7, 0x1 ;  /* 0x0000000107007836 */ /* 0x000fca0000000000 */
[----:B------:R-:W-:-:S04]  /*b230*/  ISETP.NE.AND P1, PT, R0, 0xb, PT ;  /* 0x0000000b0000780c */ /* 0x000fc80003f25270 */
[----:B------:R-:W-:Y:S02]  /*b240*/  SEL R3, RZ, 0x1, P1 ;  /* 0x00000001ff037807 */ /* 0x000fe40000800000 */
[----:B------:R-:W-:Y:S02]  /*b250*/  SEL R7, R0, RZ, P1 ;  /* 0x000000ff00077207 */ /* 0x000fe40000800000 */
[----:B------:R-:W-:-:S03]  /*b260*/  LOP3.LUT R6, R6, R3, RZ, 0x3c, !PT ;  /* 0x0000000306067212 */ /* 0x000fc600078e3cff */
[----:B0-----:R-:W-:Y:S01]  /*b270*/  IMAD R9, R7, 0x8, R2 ;  /* 0x0000000807097824 */ /* 0x001fe200078e0202 */
[----:B------:R-:W-:Y:S01]  /*b280*/  SHF.L.U32 R4, R6, 0x1f, RZ ;  /* 0x0000001f06047819 */ /* 0x000fe200000006ff */
[----:B-1----:R-:W-:Y:S06]  /*b290*/  @!P0 BRA `(.L_x_310) ;  /* 0x0000000400f48947 */ /* 0x002fec0003800000 */
.L_x_330:
        /* <DEDUP_REMOVED lines=9> */
.L_x_331:
        /* <DEDUP_REMOVED lines=9> */
.L_x_332:
        /* <DEDUP_REMOVED lines=9> */
.L_x_333:
        /* <DEDUP_REMOVED lines=9> */
.L_x_334:
        /* <DEDUP_REMOVED lines=9> */
.L_x_335:
        /* <DEDUP_REMOVED lines=9> */
.L_x_336:
[----:B------:R-:W1:Y:S01]  /*b600*/  SYNCS.PHASECHK.TRANS64.TRYWAIT P0, [R9+URZ], R4 ;  /* 0x00000004090075a7 */ /* 0x000e62000800017f */
[----:B------:R-:W-:-:S05]  /*b610*/  VIADD R0, R7, 0x1 ;  /* 0x0000000107007836 */ /* 0x000fca0000000000 */
[----:B------:R-:W-:-:S04]  /*b620*/  ISETP.NE.AND P1, PT, R0, 0xb, PT ;  /* 0x0000000b0000780c */ /* 0x000fc80003f25270 */
[----:B------:R-:W-:Y:S02]  /*b630*/  SEL R3, RZ, 0x1, P1 ;  /* 0x00000001ff037807 */ /* 0x000fe40000800000 */
[----:B------:R-:W-:Y:S02]  /*b640*/  SEL R7, R0, RZ, P1 ;  /* 0x000000ff00077207 */ /* 0x000fe40000800000 */
[----:B------:R-:W-:-:S03]  /*b650*/  LOP3.LUT R11, R6, R3, RZ, 0x3c, !PT ;  /* 0x00000003060b7212 */ /* 0x000fc600078e3cff */
[----:B------:R-:W-:Y:S01]  /*b660*/  IMAD R6, R7, 0x8, R2 ;  /* 0x0000000807067824 */ /* 0x000fe200078e0202 */
[----:B0-----:R-:W-:Y:S01]  /*b670*/  SHF.L.U32 R5, R11, 0x1f, RZ ;  /* 0x0000001f0b057819 */ /* 0x001fe200000006ff */
[----:B-1----:R-:W-:Y:S06]  /*b680*/  @!P0 BRA `(.L_x_317) ;  /* 0x0000000400848947 */ /* 0x002fec0003800000 */
.L_x_337:
[----:B------:R-:W1:Y:S01]  /*b690*/  SYNCS.PHASECHK.TRANS64.TRYWAIT P0, [R6+URZ], R5 ;  /* 0x00000005060075a7 */ /* 0x000e62000800017f */
[----:B------:R-:W-:-:S05]  /*b6a0*/  VIADD R0, R7, 0x1 ;  /* 0x0000000107007836 */ /* 0x000fca0000000000 */
[----:B------:R-:W-:-:S04]  /*b6b0*/  ISETP.NE.AND P1, PT, R0, 0xb, PT ;  /* 0x0000000b0000780c */ /* 0x000fc80003f25270 */
[----:B0-----:R-:W-:Y:S02]  /*b6c0*/  SEL R4, RZ, 0x1, P1 ;  /* 0x00000001ff047807 */ /* 0x001fe40000800000 */
[----:B------:R-:W-:Y:S02]  /*b6d0*/  SEL R3, R0, RZ, P1 ;  /* 0x000000ff00037207 */ /* 0x000fe40000800000 */
[----:B------:R-:W-:Y:S01]  /*b6e0*/  LOP3.LUT R0, R11, R4, RZ, 0x3c, !PT ;  /* 0x000000040b007212 */ /* 0x000fe200078e3cff */
[----:B-1----:R-:W-:Y:S06]  /*b6f0*/  @!P0 BRA `(.L_x_318) ;  /* 0x00000004007c8947 */ /* 0x002fec0003800000 */
.L_x_338:
[----:B------:R-:W-:Y:S01]  /*b700*/  IMAD R3, R3, 0x8, R2 ;  /* 0x0000000803037824 */ /* 0x000fe200078e0202 */
[----:B------:R-:W-:-:S07]  /*b710*/  SHF.L.U32 R0, R0, 0x1f, RZ ;  /* 0x0000001f00007819 */ /* 0x000fce00000006ff */
.L_x_319:
[----:B-1----:R1:W2:Y:S02]  /*b720*/  SYNCS.PHASECHK.TRANS64.TRYWAIT P0, [R3+URZ], R0 ;  /* 0x00000000030075a7 */ /* 0x0022a4000800017f */
[----:B--2---:R-:W-:Y:S05]  /*b730*/  @!P0 NANOSLEEP.SYNCS 0x989680 ;  /* 0x009896800000895d */ /* 0x004fea0003900000 */
[----:B------:R-:W2:Y:S02]  /*b740*/  @!P0 SYNCS.PHASECHK.TRANS64 P0, [R3+URZ], R0 ;  /* 0x00000000030085a7 */ /* 0x000ea4000800007f */
[----:B--2---:R-:W-:Y:S05]  /*b750*/  @!P0 BRA `(.L_x_319) ;  /* 0xfffffffc00f08947 */ /* 0x004fea000383ffff */
.L_x_307:
[----:B------:R-:W-:Y:S05]  /*b760*/  BSYNC B0 ;  /* 0x0000000000007941 */ /* 0x000fea0003800000 */
.L_x_306:
[----:B------:R-:W-:Y:S05]  /*b770*/  EXIT ;  /* 0x000000000000794d */ /* 0x000fea0003800000 */
.L_x_16:
[----:B-1----:R1:W2:Y:S02]  /*b780*/  SYNCS.PHASECHK.TRANS64.TRYWAIT P0, [R159+URZ], R0 ;  /* 0x000000009f0075a7 */ /* 0x0022a4000800017f */
[----:B--2---:R-:W-:Y:S05]  /*b790*/  @!P0 NANOSLEEP.SYNCS 0x989680 ;  /* 0x009896800000895d */ /* 0x004fea0003900000 */
[----:B------:R-:W2:Y:S02]  /*b7a0*/  @!P0 SYNCS.PHASECHK.TRANS64 P0, [R159+URZ], R0 ;  /* 0x000000009f0085a7 */ /* 0x000ea4000800007f */
[----:B--2---:R-:W-:Y:S05]  /*b7b0*/  @!P0 BRA `(.L_x_16) ;  /* 0xfffffffc00f08947 */ /* 0x004fea000383ffff */
[----:B------:R-:W-:Y:S05]  /*b7c0*/  BRA `(.L_x_320) ;  /* 0xffffff5c00707947 */ /* 0x000fea000383ffff */
.L_x_21:
[----:B--2---:R2:W3:Y:S02]  /*b7d0*/  SYNCS.PHASECHK.TRANS64.TRYWAIT P1, [R3+URZ], R0 ;  /* 0x00000000030075a7 */ /* 0x0044e4000802017f */
[----:B---3--:R-:W-:Y:S05]  /*b7e0*/  @!P1 NANOSLEEP.SYNCS 0x989680 ;  /* 0x009896800000995d */ /* 0x008fea0003900000 */
[----:B------:R-:W3:Y:S02]  /*b7f0*/  @!P1 SYNCS.PHASECHK.TRANS64 P1, [R3+URZ], R0 ;  /* 0x00000000030095a7 */ /* 0x000ee4000802007f */
[----:B---3--:R-:W-:Y:S05]  /*b800*/  @!P1 BRA `(.L_x_21) ;  /* 0xfffffffc00f09947 */ /* 0x008fea000383ffff */
[----:B------:R-:W-:Y:S05]  /*b810*/  BRA `(.L_x_20) ;  /* 0xffffff5c00dc7947 */ /* 0x000fea000383ffff */
.L_x_26:
[----:B--2---:R-:W-:-:S04]  /*b820*/  IMAD.U32 R4, RZ, RZ, UR4 ;  /* 0x00000004ff047e24 */ /* 0x004fc8000f8e00ff */
[----:B------:R2:W3:Y:S03]  /*b830*/  SYNCS.PHASECHK.TRANS64.TRYWAIT P1, [R4+URZ], R3 ;  /* 0x00000003040075a7 */ /* 0x0004e6000802017f */
[----:B---3--:R-:W-:Y:S05]  /*b840*/  @!P1 NANOSLEEP.SYNCS 0x989680 ;  /* 0x009896800000995d */ /* 0x008fea0003900000 */
[----:B------:R-:W3:Y:S02]  /*b850*/  @!P1 SYNCS.PHASECHK.TRANS64 P1, [R4+URZ], R3 ;  /* 0x00000003040095a7 */ /* 0x000ee4000802007f */
[----:B---3--:R-:W-:Y:S05]  /*b860*/  @!P1 BRA `(.L_x_26) ;  /* 0xfffffffc00ec9947 */ /* 0x008fea000383ffff */
[----:B------:R-:W-:Y:S05]  /*b870*/  BRA `(.L_x_25) ;  /* 0xffffff6000707947 */ /* 0x000fea000383ffff */
.L_x_32:
[----:B-1----:R1:W2:Y:S02]  /*b880*/  SYNCS.PHASECHK.TRANS64.TRYWAIT P0, [R159+URZ+0x10], R0 ;  /* 0x000010009f0075a7 */ /* 0x0022a4000800017f */
[----:B--2---:R-:W-:Y:S05]  /*b890*/  @!P0 NANOSLEEP.SYNCS 0x989680 ;  /* 0x009896800000895d */ /* 0x004fea0003900000 */
[----:B------:R-:W2:Y:S02]  /*b8a0*/  @!P0 SYNCS.PHASECHK.TRANS64 P0, [R159+URZ+0x10], R0 ;  /* 0x000010009f0085a7 */ /* 0x000ea4000800007f */
[----:B--2---:R-:W-:Y:S05]  /*b8b0*/  @!P0 BRA `(.L_x_32) ;  /* 0xfffffffc00f08947 */ /* 0x004fea000383ffff */
[----:B------:R-:W-:Y:S05]  /*b8c0*/  BRA `(.L_x_321) ;  /* 0xffffff64006c7947 */ /* 0x000fea000383ffff */
.L_x_293:
[----:B------:R-:W-:Y:S01]  /*b8d0*/  BSSY B1, `(.L_x_322) ;  /* 0x0000006000017945 */ /* 0x000fe20003800000 */
[----:B------:R-:W-:-:S07]  /*b8e0*/  IMAD.MOV.U32 R15, RZ, RZ, -0x1 ;  /* 0xffffffffff0f7424 */ /* 0x000fce00078e00ff */
[----:B-----5:R-:W-:Y:S05]  /*b8f0*/  WARPSYNC.COLLECTIVE R15, `(.L_x_323) ;  /* 0x000000000f0c7348 */ /* 0x020fea0003c00000 */
[----:B------:R-:W-:Y:S02]  /*b900*/  ELECT P6, UR62, PT ;  /* 0x00000000003e782f */ /* 0x000fe400038c0000 */
[----:B------:R-:W-:Y:S01]  /*b910*/  MOV R14, UR62 ;  /* 0x0000003e000e7c02 */ /* 0x000fe20008000f00 */
[----:B-----5:R-:W-:Y:S10]  /*b920*/  ENDCOLLECTIVE ;  /* 0x000000000000791b */ /* 0x020ff40003800000 */
.L_x_323:
[----:B------:R-:W-:Y:S05]  /*b930*/  BSYNC B1 ;  /* 0x0000000000017941 */ /* 0x000fea0003800000 */
.L_x_322:
[----:B------:R-:W-:Y:S05]  /*b940*/  BRA `(.L_x_324) ;  /* 0xffffffe800b07947 */ /* 0x000fea000383ffff */
.L_x_296:
[----:B0-----:R0:W1:Y:S02]  /*b950*/  SYNCS.PHASECHK.TRANS64.TRYWAIT P1, [R10+URZ+0x58], R5 ;  /* 0x000058050a0075a7 */ /* 0x001064000802017f */
[----:B-1----:R-:W-:Y:S05]  /*b960*/  @!P1 NANOSLEEP.SYNCS 0x989680 ;  /* 0x009896800000995d */ /* 0x002fea0003900000 */
[----:B------:R-:W1:Y:S02]  /*b970*/  @!P1 SYNCS.PHASECHK.TRANS64 P1, [R10+URZ+0x58], R5 ;  /* 0x000058050a0095a7 */ /* 0x000e64000802007f */
[----:B-1----:R-:W-:Y:S05]  /*b980*/  @!P1 BRA `(.L_x_296) ;  /* 0xfffffffc00f09947 */ /* 0x002fea000383ffff */
[----:B------:R-:W-:Y:S05]  /*b990*/  BRA `(.L_x_325) ;  /* 0xffffffe800f47947 */ /* 0x000fea000383ffff */
.L_x_305:
[----:B------:R-:W-:Y:S01]  /*b9a0*/  BSSY B0, `(.L_x_326) ;  /* 0x0000006000007945 */ /* 0x000fe20003800000 */
[----:B------:R-:W-:-:S07]  /*b9b0*/  IMAD.MOV.U32 R15, RZ, RZ, -0x1 ;  /* 0xffffffffff0f7424 */ /* 0x000fce00078e00ff */
[----:B-----5:R-:W-:Y:S05]  /*b9c0*/  WARPSYNC.COLLECTIVE R15, `(.L_x_327) ;  /* 0x000000000f0c7348 */ /* 0x020fea0003c00000 */
[----:B------:R-:W-:Y:S02]  /*b9d0*/  ELECT P6, UR62, PT ;  /* 0x00000000003e782f */ /* 0x000fe400038c0000 */
[----:B------:R-:W-:Y:S01]  /*b9e0*/  MOV R14, UR62 ;  /* 0x0000003e000e7c02 */ /* 0x000fe20008000f00 */
[----:B-----5:R-:W-:Y:S10]  /*b9f0*/  ENDCOLLECTIVE ;  /* 0x000000000000791b */ /* 0x020ff40003800000 */
.L_x_327:
[----:B------:R-:W-:Y:S05]  /*ba00*/  BSYNC B0 ;  /* 0x0000000000007941 */ /* 0x000fea0003800000 */
.L_x_326:
[----:B------:R-:W-:Y:S05]  /*ba10*/  BRA `(.L_x_328) ;  /* 0xfffffff400a87947 */ /* 0x000fea000383ffff */
.L_x_309:
[----:B0-----:R0:W1:Y:S02]  /*ba20*/  SYNCS.PHASECHK.TRANS64.TRYWAIT P0, [R9+URZ], R4 ;  /* 0x00000004090075a7 */ /* 0x001064000800017f */
[----:B-1----:R-:W-:Y:S05]  /*ba30*/  @!P0 NANOSLEEP.SYNCS 0x989680 ;  /* 0x009896800000895d */ /* 0x002fea0003900000 */
[----:B------:R-:W1:Y:S02]  /*ba40*/  @!P0 SYNCS.PHASECHK.TRANS64 P0, [R9+URZ], R4 ;  /* 0x00000004090085a7 */ /* 0x000e64000800007f */
[----:B-1----:R-:W-:Y:S05]  /*ba50*/  @!P0 BRA `(.L_x_309) ;  /* 0xfffffffc00f08947 */ /* 0x002fea000383ffff */
[----:B------:R-:W-:Y:S05]  /*ba60*/  BRA `(.L_x_329) ;  /* 0xfffffff400e87947 */ /* 0x000fea000383ffff */
.L_x_310:
[----:B0-----:R0:W1:Y:S02]  /*ba70*/  SYNCS.PHASECHK.TRANS64.TRYWAIT P0, [R8+URZ], R5 ;  /* 0x00000005080075a7 */ /* 0x001064000800017f */
[----:B-1----:R-:W-:Y:S05]  /*ba80*/  @!P0 NANOSLEEP.SYNCS 0x989680 ;  /* 0x009896800000895d */ /* 0x002fea0003900000 */
[----:B------:R-:W1:Y:S02]  /*ba90*/  @!P0 SYNCS.PHASECHK.TRANS64 P0, [R8+URZ], R5 ;  /* 0x00000005080085a7 */ /* 0x000e64000800007f */
[----:B-1----:R-:W-:Y:S05]  /*baa0*/  @!P0 BRA `(.L_x_310) ;  /* 0xfffffffc00f08947 */ /* 0x002fea000383ffff */
[----:B------:R-:W-:Y:S05]  /*bab0*/  BRA `(.L_x_330) ;  /* 0xfffffff400f87947 */ /* 0x000fea000383ffff */
.L_x_311:
[----:B0-----:R0:W1:Y:S02]  /*bac0*/  SYNCS.PHASECHK.TRANS64.TRYWAIT P0, [R9+URZ], R4 ;  /* 0x00000004090075a7 */ /* 0x001064000800017f */
[----:B-1----:R-:W-:Y:S05]  /*bad0*/  @!P0 NANOSLEEP.SYNCS 0x989680 ;  /* 0x009896800000895d */ /* 0x002fea0003900000 */
[----:B------:R-:W1:Y:S02]  /*bae0*/  @!P0 SYNCS.PHASECHK.TRANS64 P0, [R9+URZ], R4 ;  /* 0x00000004090085a7 */ /* 0x000e64000800007f */
[----:B-1----:R-:W-:Y:S05]  /*baf0*/  @!P0 BRA `(.L_x_311) ;  /* 0xfffffffc00f08947 */ /* 0x002fea000383ffff */
[----:B------:R-:W-:Y:S05]  /*bb00*/  BRA `(.L_x_331) ;  /* 0xfffffff800087947 */ /* 0x000fea000383ffff */
.L_x_312:
[----:B0-----:R0:W1:Y:S02]  /*bb10*/  SYNCS.PHASECHK.TRANS64.TRYWAIT P0, [R8+URZ], R5 ;  /* 0x00000005080075a7 */ /* 0x001064000800017f */
[----:B-1----:R-:W-:Y:S05]  /*bb20*/  @!P0 NANOSLEEP.SYNCS 0x989680 ;  /* 0x009896800000895d */ /* 0x002fea0003900000 */
[----:B------:R-:W1:Y:S02]  /*bb30*/  @!P0 SYNCS.PHASECHK.TRANS64 P0, [R8+URZ], R5 ;  /* 0x00000005080085a7 */ /* 0x000e64000800007f */
[----:B-1----:R-:W-:Y:S05]  /*bb40*/  @!P0 BRA `(.L_x_312) ;  /* 0xfffffffc00f08947 */ /* 0x002fea000383ffff */
[----:B------:R-:W-:Y:S05]  /*bb50*/  BRA `(.L_x_332) ;  /* 0xfffffff800187947 */ /* 0x000fea000383ffff */
.L_x_313:
[----:B0-----:R0:W1:Y:S02]  /*bb60*/  SYNCS.PHASECHK.TRANS64.TRYWAIT P0, [R9+URZ], R4 ;  /* 0x00000004090075a7 */ /* 0x001064000800017f */
[----:B-1----:R-:W-:Y:S05]  /*bb70*/  @!P0 NANOSLEEP.SYNCS 0x989680 ;  /* 0x009896800000895d */ /* 0x002fea0003900000 */
[----:B------:R-:W1:Y:S02]  /*bb80*/  @!P0 SYNCS.PHASECHK.TRANS64 P0, [R9+URZ], R4 ;  /* 0x00000004090085a7 */ /* 0x000e64000800007f */
[----:B-1----:R-:W-:Y:S05]  /*bb90*/  @!P0 BRA `(.L_x_313) ;  /* 0xfffffffc00f08947 */ /* 0x002fea000383ffff */
[----:B------:R-:W-:Y:S05]  /*bba0*/  BRA `(.L_x_333) ;  /* 0xfffffff800287947 */ /* 0x000fea000383ffff */
.L_x_314:
[----:B0-----:R0:W1:Y:S02]  /*bbb0*/  SYNCS.PHASECHK.TRANS64.TRYWAIT P0, [R8+URZ], R5 ;  /* 0x00000005080075a7 */ /* 0x001064000800017f */
[----:B-1----:R-:W-:Y:S05]  /*bbc0*/  @!P0 NANOSLEEP.SYNCS 0x989680 ;  /* 0x009896800000895d */ /* 0x002fea0003900000 */
[----:B------:R-:W1:Y:S02]  /*bbd0*/  @!P0 SYNCS.PHASECHK.TRANS64 P0, [R8+URZ], R5 ;  /* 0x00000005080085a7 */ /* 0x000e64000800007f */
[----:B-1----:R-:W-:Y:S05]  /*bbe0*/  @!P0 BRA `(.L_x_314) ;  /* 0xfffffffc00f08947 */ /* 0x002fea000383ffff */
[----:B------:R-:W-:Y:S05]  /*bbf0*/  BRA `(.L_x_334) ;  /* 0xfffffff800387947 */ /* 0x000fea000383ffff */
.L_x_315:
[----:B0-----:R0:W1:Y:S02]  /*bc00*/  SYNCS.PHASECHK.TRANS64.TRYWAIT P0, [R9+URZ], R4 ;  /* 0x00000004090075a7 */ /* 0x001064000800017f */
[----:B-1----:R-:W-:Y:S05]  /*bc10*/  @!P0 NANOSLEEP.SYNCS 0x989680 ;  /* 0x009896800000895d */ /* 0x002fea0003900000 */
[----:B------:R-:W1:Y:S02]  /*bc20*/  @!P0 SYNCS.PHASECHK.TRANS64 P0, [R9+URZ], R4 ;  /* 0x00000004090085a7 */ /* 0x000e64000800007f */
[----:B-1----:R-:W-:Y:S05]  /*bc30*/  @!P0 BRA `(.L_x_315) ;  /* 0xfffffffc00f08947 */ /* 0x002fea000383ffff */
[----:B------:R-:W-:Y:S05]  /*bc40*/  BRA `(.L_x_335) ;  /* 0xfffffff800487947 */ /* 0x000fea000383ffff */
.L_x_316:
[----:B0-----:R0:W1:Y:S02]  /*bc50*/  SYNCS.PHASECHK.TRANS64.TRYWAIT P0, [R8+URZ], R5 ;  /* 0x00000005080075a7 */ /* 0x001064000800017f */
[----:B-1----:R-:W-:Y:S05]  /*bc60*/  @!P0 NANOSLEEP.SYNCS 0x989680 ;  /* 0x009896800000895d */ /* 0x002fea0003900000 */
[----:B------:R-:W1:Y:S02]  /*bc70*/  @!P0 SYNCS.PHASECHK.TRANS64 P0, [R8+URZ], R5 ;  /* 0x00000005080085a7 */ /* 0x000e64000800007f */
[----:B-1----:R-:W-:Y:S05]  /*bc80*/  @!P0 BRA `(.L_x_316) ;  /* 0xfffffffc00f08947 */ /* 0x002fea000383ffff */
[----:B------:R-:W-:Y:S05]  /*bc90*/  BRA `(.L_x_336) ;  /* 0xfffffff800587947 */ /* 0x000fea000383ffff */
.L_x_317:
[----:B0-----:R0:W1:Y:S02]  /*bca0*/  SYNCS.PHASECHK.TRANS64.TRYWAIT P0, [R9+URZ], R4 ;  /* 0x00000004090075a7 */ /* 0x001064000800017f */
[----:B-1----:R-:W-:Y:S05]  /*bcb0*/  @!P0 NANOSLEEP.SYNCS 0x989680 ;  /* 0x009896800000895d */ /* 0x002fea0003900000 */
[----:B------:R-:W1:Y:S02]  /*bcc0*/  @!P0 SYNCS.PHASECHK.TRANS64 P0, [R9+URZ], R4 ;  /* 0x00000004090085a7 */ /* 0x000e64000800007f */
[----:B-1----:R-:W-:Y:S05]  /*bcd0*/  @!P0 BRA `(.L_x_317) ;  /* 0xfffffffc00f08947 */ /* 0x002fea000383ffff */
[----:B------:R-:W-:Y:S05]  /*bce0*/  BRA `(.L_x_337) ;  /* 0xfffffff800687947 */ /* 0x000fea000383ffff */
.L_x_318:
[----:B0-----:R0:W1:Y:S02]  /*bcf0*/  SYNCS.PHASECHK.TRANS64.TRYWAIT P0, [R6+URZ], R5 ;  /* 0x00000005060075a7 */ /* 0x001064000800017f */
[----:B-1----:R-:W-:Y:S05]  /*bd00*/  @!P0 NANOSLEEP.SYNCS 0x989680 ;  /* 0x009896800000895d */ /* 0x002fea0003900000 */
[----:B------:R-:W1:Y:S02]  /*bd10*/  @!P0 SYNCS.PHASECHK.TRANS64 P0, [R6+URZ], R5 ;  /* 0x00000005060085a7 */ /* 0x000e64000800007f */
[----:B-1----:R-:W-:Y:S05]  /*bd20*/  @!P0 BRA `(.L_x_318) ;  /* 0xfffffffc00f08947 */ /* 0x002fea000383ffff */
[----:B------:R-:W-:Y:S05]  /*bd30*/  BRA `(.L_x_338) ;  /* 0xfffffff800707947 */ /* 0x000fea000383ffff */
.L_x_339:
[----:B------:R-:W-:-:S00]  /*bd40*/  BRA `(.L_x_339) ;  /* 0xfffffffc00fc7947 */ /* 0x000fc0000383ffff */
[----:B------:R-:W-:-:S00]  /*bd50*/  NOP ;  /* 0x0000000000007918 */ /* 0x000fc00000000000 */
        /* <DEDUP_REMOVED lines=10> */
.L_x_340:


//--------------------- .nv.global.init           --------------------------
	.section	.nv.global.init,"aw",@progbits
.nv.global.init:
	.type		$str$22,@object
	.size		$str$22,($str$23 - $str$22)
$str$22:
        /*0000*/ 	.byte	0x6b, 0x5f, 0x74, 0x69, 0x6c, 0x65, 0x5f, 0x63, 0x6f, 0x75, 0x6e, 0x74, 0x20, 0x3e, 0x3d, 0x20
        /*0010*/ 	.byte	0x31, 0x00
	.type		$str$23,@object
	.size		$str$23,(__unnamed_1 - $str$23)
$str$23:
        /*0012*/ 	.byte	0x2f, 0x74, 0x6d, 0x70, 0x2f, 0x63, 0x75, 0x74, 0x6c, 0x61, 0x73, 0x73, 0x5f, 0x73, 0x77, 0x65
        /*0022*/ 	.byte	0x65, 0x70, 0x5f, 0x73, 0x72, 0x63, 0x2f, 0x69, 0x6e, 0x63, 0x6c, 0x75, 0x64, 0x65, 0x2f, 0x63
        /*0032*/ 	.byte	0x75, 0x74, 0x6c, 0x61, 0x73, 0x73, 0x2f, 0x67, 0x65, 0x6d, 0x6d, 0x2f, 0x63, 0x6f, 0x6c, 0x6c
        /*0042*/ 	.byte	0x65, 0x63, 0x74, 0x69, 0x76, 0x65, 0x2f, 0x73, 0x6d, 0x39, 0x30, 0x5f, 0x6d, 0x6d, 0x61, 0x5f
        /*0052*/ 	.byte	0x74, 0x6d, 0x61, 0x5f, 0x67, 0x6d, 0x6d, 0x61, 0x5f, 0x73, 0x73, 0x5f, 0x77, 0x61, 0x72, 0x70
        /*0062*/ 	.byte	0x73, 0x70, 0x65, 0x63, 0x69, 0x61, 0x6c, 0x69, 0x7a, 0x65, 0x64, 0x2e, 0x68, 0x70, 0x70, 0x00
	.type		__unnamed_1,@object
	.size		__unnamed_1,(.L_0 - __unnamed_1)
__unnamed_1:
        /*0072*/ 	.byte	0x76, 0x6f, 0x69, 0x64, 0x20, 0x63, 0x75, 0x74, 0x6c, 0x61, 0x73, 0x73, 0x3a, 0x3a, 0x67, 0x65
        /* <DEDUP_REMOVED lines=179> */
        /*0bb2*/ 	.byte	0x69, 0x64, 0x65, 0x6e, 0x74, 0x69, 0x74, 0x79, 0x5d, 0x00
.L_0:


//--------------------- .nv.shared._ZN7cutlass13device_kernelINS_4gemm6kernel13GemmUniversalIN4cute5tupleIJiiiiEEENS1_10collective13CollectiveMmaINS1_34MainloopSm90TmaGmmaWarpSpecializedILi11ENS5_IJNS4_1CILi1EEESB_SB_EEENS1_32KernelTmaWarpSpecializedPingpongEEENS5_IJNSA_ILi64EEENSA_ILi256EEENSA_ILi32EEEEEENS_6half_tENS5_IJlSB_lEEESJ_NS5_IJSB_llEEENS4_8TiledMMAINS4_8MMA_AtomIJNS4_4SM904GMMA26MMA_64x256x16_F32F16F16_SSILNSP_5MajorE0ELSR_1ELNSP_7ScaleInE1ELSS_1EEEEEENS4_6LayoutISC_NS5_IJNSA_ILi0EEESW_SW_EEEEENS5_IJNS4_10UnderscoreESZ_SZ_EEEEENS4_13SM90_TMA_LOADENS4_14ComposedLayoutINS4_7SwizzleILi2ELi4ELi3EEENS4_18smem_ptr_flag_bitsILi16EEENSV_INS5_IJNSA_ILi8EEESH_EEENS5_IJSH_SB_EEEEEEEvNS4_8identityES12_NS13_INS14_ILi3ELi4ELi3EEES17_NSV_INS5_IJSF_S18_EEENS5_IJSB_SF_EEEEEEEvS1D_EENS_8epilogue10collective6detail29Sm90TmaWarpSpecializedAdapterINS1L_15DefaultEpilogueISJ_SK_SK_NS1K_6thread17LinearCombinationISJ_Li1EffLNS1P_9ScaleType4KindE0ELNS_15FloatRoundStyleE2ESJ_EENS1_15EpilogueDefaultEEEEEvvEEEEvNT_6ParamsE --------------------------
	.section	.nv.shared._ZN7cutlass13device_kernelINS_4gemm6kernel13GemmUniversalIN4cute5tupleIJiiiiEEENS1_10collective13CollectiveMmaINS1_34MainloopSm90TmaGmmaWarpSpecializedILi11ENS5_IJNS4_1CILi1EEESB_SB_EEENS1_32KernelTmaWarpSpecializedPingpongEEENS5_IJNSA_ILi64EEENSA_ILi256EEENSA_ILi32EEEEEENS_6half_tENS5_IJlSB_lEEESJ_NS5_IJSB_llEEENS4_8TiledMMAINS4_8MMA_AtomIJNS4_4SM904GMMA26MMA_64x256x16_F32F16F16_SSILNSP_5MajorE0ELSR_1ELNSP_7ScaleInE1ELSS_1EEEEEENS4_6LayoutISC_NS5_IJNSA_ILi0EEESW_SW_EEEEENS5_IJNS4_10UnderscoreESZ_SZ_EEEEENS4_13SM90_TMA_LOADENS4_14ComposedLayoutINS4_7SwizzleILi2ELi4ELi3EEENS4_18smem_ptr_flag_bitsILi16EEENSV_INS5_IJNSA_ILi8EEESH_EEENS5_IJSH_SB_EEEEEEEvNS4_8identityES12_NS13_INS14_ILi3ELi4ELi3EEES17_NSV_INS5_IJSF_S18_EEENS5_IJSB_SF_EEEEEEEvS1D_EENS_8epilogue10collective6detail29Sm90TmaWarpSpecializedAdapterINS1L_15DefaultEpilogueISJ_SK_SK_NS1K_6thread17LinearCombinationISJ_Li1EffLNS1P_9ScaleType4KindE0ELNS_15FloatRoundStyleE2ESJ_EENS1_15EpilogueDefaultEEEEEvvEEEEvNT_6ParamsE,"aw",@nobits
	.sectionflags	@""
	.align	16
	.zero		1024


//--------------------- .nv.shared.reserved.0     --------------------------
	.section	.nv.shared.reserved.0,"aw",@nobits
	.weak		__nv_reservedSMEM_offset_0_alias
	.size		__nv_reservedSMEM_offset_0_alias, 0, 0
	.other		__nv_reservedSMEM_offset_0_alias,@"STO_CUDA_RESERVED_SHARED STV_DEFAULT"
__nv_reservedSMEM_offset_0_alias:
	.zero		0


//--------------------- .nv.global                --------------------------
	.section	.nv.global,"aw",@nobits
.nv.global:
	.type		_ZN39_INTERNAL_de7dc301_4_k_cu_5ac1cf74_26994cute1_E,@object
	.size		_ZN39_INTERNAL_de7dc301_4_k_cu_5ac1cf74_26994cute1_E,(_ZN39_INTERNAL_de7dc301_4_k_cu_5ac1cf74_26994cuda3std3__45__cpo6cbeginE - _ZN39_INTERNAL_de7dc301_4_k_cu_5ac1cf74_26994cute1_E)
_ZN39_INTERNAL_de7dc301_4_k_cu_5ac1cf74_26994cute1_E:
	.zero		1
	.type		_ZN39_INTERNAL_de7dc301_4_k_cu_5ac1cf74_26994cuda3std3__45__cpo6cbeginE,@object
	.size		_ZN39_INTERNAL_de7dc301_4_k_cu_5ac1cf74_26994cuda3std3__45__cpo6cbeginE,(_ZN39_INTERNAL_de7dc301_4_k_cu_5ac1cf74_26994cuda3std3__48in_placeE - _ZN39_INTERNAL_de7dc301_4_k_cu_5ac1cf74_26994cuda3std3__45__cpo6cbeginE)
_ZN39_INTERNAL_de7dc301_4_k_cu_5ac1cf74_26994cuda3std3__45__cpo6cbeginE:
	.zero		1
	.type		_ZN39_INTERNAL_de7dc301_4_k_cu_5ac1cf74_26994cuda3std3__48in_placeE,@object
	.size		_ZN39_INTERNAL_de7dc301_4_k_cu_5ac1cf74_26994cuda3std3__48in_placeE,(_ZN39_INTERNAL_de7dc301_4_k_cu_5ac1cf74_26994cuda3std6ranges3__45__cpo9iter_moveE - _ZN39_INTERNAL_de7dc301_4_k_cu_5ac1cf74_26994cuda3std3__48in_placeE)
_ZN39_INTERNAL_de7dc301_4_k_cu_5ac1cf74_26994cuda3std3__48in_placeE:
	.zero		1
	.type		_ZN39_INTERNAL_de7dc301_4_k_cu_5ac1cf74_26994cuda3std6ranges3__45__cpo9iter_moveE,@object
	.size		_ZN39_INTERNAL_de7dc301_4_k_cu_5ac1cf74_26994cuda3std6ranges3__45__cpo9iter_moveE,(_ZN39_INTERNAL_de7dc301_4_k_cu_5ac1cf74_26994cuda3std3__45__cpo5beginE - _ZN39_INTERNAL_de7dc301_4_k_cu_5ac1cf74_26994cuda3std6ranges3__45__cpo9iter_moveE)
_ZN39_INTERNAL_de7dc301_4_k_cu_5ac1cf74_26994cuda3std6ranges3__45__cpo9iter_moveE:
	.zero		1
	.type		_ZN39_INTERNAL_de7dc301_4_k_cu_5ac1cf74_26994cuda3std3__45__cpo5beginE,@object
	.size		_ZN39_INTERNAL_de7dc301_4_k_cu_5ac1cf74_26994cuda3std3__45__cpo5beginE,(_ZN39_INTERNAL_de7dc301_4_k_cu_5ac1cf74_26994cuda3std3__441_GLOBAL__N__de7dc301_4_k_cu_5ac1cf74_26996ignoreE - _ZN39_INTERNAL_de7dc301_4_k_cu_5ac1cf74_26994cuda3std3__45__cpo5beginE)
_ZN39_INTERNAL_de7dc301_4_k_cu_5ac1cf74_26994cuda3std3__45__cpo5beginE:
	.zero		1
	.type		_ZN39_INTERNAL_de7dc301_4_k_cu_5ac1cf74_26994cuda3std3__441_GLOBAL__N__de7dc301_4_k_cu_5ac1cf74_26996ignoreE,@object
	.size		_ZN39_INTERNAL_de7dc301_4_k_cu_5ac1cf74_26994cuda3std3__441_GLOBAL__N__de7dc301_4_k_cu_5ac1cf74_26996ignoreE,(_ZN39_INTERNAL_de7dc301_4_k_cu_5ac1cf74_26994cute7productE - _ZN39_INTERNAL_de7dc301_4_k_cu_5ac1cf74_26994cuda3std3__441_GLOBAL__N__de7dc301_4_k_cu_5ac1cf74_26996ignoreE)
_ZN39_INTERNAL_de7dc301_4_k_cu_5ac1cf74_26994cuda3std3__441_GLOBAL__N__de7dc301_4_k_cu_5ac1cf74_26996ignoreE:
	.zero		1
	.type		_ZN39_INTERNAL_de7dc301_4_k_cu_5ac1cf74_26994cute7productE,@object
	.size		_ZN39_INTERNAL_de7dc301_4_k_cu_5ac1cf74_26994cute7productE,(_ZN39_INTERNAL_de7dc301_4_k_cu_5ac1cf74_26994cuda3std3__45__cpo3endE - _ZN39_INTERNAL_de7dc301_4_k_cu_5ac1cf74_26994cute7productE)
_ZN39_INTERNAL_de7dc301_4_k_cu_5ac1cf74_26994cute7productE:
	.zero		1
	.type		_ZN39_INTERNAL_de7dc301_4_k_cu_5ac1cf74_26994cuda3std3__45__cpo3endE,@object
	.size		_ZN39_INTERNAL_de7dc301_4_k_cu_5ac1cf74_26994cuda3std3__45__cpo3endE,(_ZN39_INTERNAL_de7dc301_4_k_cu_5ac1cf74_26994cuda3std3__419piecewise_constructE - _ZN39_INTERNAL_de7dc301_4_k_cu_5ac1cf74_26994cuda3std3__45__cpo3endE)
_ZN39_INTERNAL_de7dc301_4_k_cu_5ac1cf74_26994cuda3std3__45__cpo3endE:
	.zero		1
	.type		_ZN39_INTERNAL_de7dc301_4_k_cu_5ac1cf74_26994cuda3std3__419piecewise_constructE,@object
	.size		_ZN39_INTERNAL_de7dc301_4_k_cu_5ac1cf74_26994cuda3std3__419piecewise_constructE,(_ZN39_INTERNAL_de7dc301_4_k_cu_5ac1cf74_26994cuda3std3__45__cpo4cendE - _ZN39_INTERNAL_de7dc301_4_k_cu_5ac1cf74_26994cuda3std3__419piecewise_constructE)
_ZN39_INTERNAL_de7dc301_4_k_cu_5ac1cf74_26994cuda3std3__419piecewise_constructE:
	.zero		1
	.type		_ZN39_INTERNAL_de7dc301_4_k_cu_5ac1cf74_26994cuda3std3__45__cpo4cendE,@object
	.size		_ZN39_INTERNAL_de7dc301_4_k_cu_5ac1cf74_26994cuda3std3__45__cpo4cendE,(_ZN39_INTERNAL_de7dc301_4_k_cu_5ac1cf74_26994cuda3std6ranges3__45__cpo4swapE - _ZN39_INTERNAL_de7dc301_4_k_cu_5ac1cf74_26994cuda3std3__45__cpo4cendE)
_ZN39_INTERNAL_de7dc301_4_k_cu_5ac1cf74_26994cuda3std3__45__cpo4cendE:
	.zero		1
	.type		_ZN39_INTERNAL_de7dc301_4_k_cu_5ac1cf74_26994cuda3std6ranges3__45__cpo4swapE,@object
	.size		_ZN39_INTERNAL_de7dc301_4_k_cu_5ac1cf74_26994cuda3std6ranges3__45__cpo4swapE,(.L_8 - _ZN39_INTERNAL_de7dc301_4_k_cu_5ac1cf74_26994cuda3std6ranges3__45__cpo4swapE)
_ZN39_INTERNAL_de7dc301_4_k_cu_5ac1cf74_26994cuda3std6ranges3__45__cpo4swapE:
	.zero		1
.L_8:


//--------------------- .nv.constant0._ZN7cutlass13device_kernelINS_4gemm6kernel13GemmUniversalIN4cute5tupleIJiiiiEEENS1_10collective13CollectiveMmaINS1_34MainloopSm90TmaGmmaWarpSpecializedILi11ENS5_IJNS4_1CILi1EEESB_SB_EEENS1_32KernelTmaWarpSpecializedPingpongEEENS5_IJNSA_ILi64EEENSA_ILi256EEENSA_ILi32EEEEEENS_6half_tENS5_IJlSB_lEEESJ_NS5_IJSB_llEEENS4_8TiledMMAINS4_8MMA_AtomIJNS4_4SM904GMMA26MMA_64x256x16_F32F16F16_SSILNSP_5MajorE0ELSR_1ELNSP_7ScaleInE1ELSS_1EEEEEENS4_6LayoutISC_NS5_IJNSA_ILi0EEESW_SW_EEEEENS5_IJNS4_10UnderscoreESZ_SZ_EEEEENS4_13SM90_TMA_LOADENS4_14ComposedLayoutINS4_7SwizzleILi2ELi4ELi3EEENS4_18smem_ptr_flag_bitsILi16EEENSV_INS5_IJNSA_ILi8EEESH_EEENS5_IJSH_SB_EEEEEEEvNS4_8identityES12_NS13_INS14_ILi3ELi4ELi3EEES17_NSV_INS5_IJSF_S18_EEENS5_IJSB_SF_EEEEEEEvS1D_EENS_8epilogue10collective6detail29Sm90TmaWarpSpecializedAdapterINS1L_15DefaultEpilogueISJ_SK_SK_NS1K_6thread17LinearCombinationISJ_Li1EffLNS1P_9ScaleType4KindE0ELNS_15FloatRoundStyleE2ESJ_EENS1_15EpilogueDefaultEEEEEvvEEEEvNT_6ParamsE --------------------------
	.section	.nv.constant0._ZN7cutlass13device_kernelINS_4gemm6kernel13GemmUniversalIN4cute5tupleIJiiiiEEENS1_10collective13CollectiveMmaINS1_34MainloopSm90TmaGmmaWarpSpecializedILi11ENS5_IJNS4_1CILi1EEESB_SB_EEENS1_32KernelTmaWarpSpecializedPingpongEEENS5_IJNSA_ILi64EEENSA_ILi256EEENSA_ILi32EEEEEENS_6half_tENS5_IJlSB_lEEESJ_NS5_IJSB_llEEENS4_8TiledMMAINS4_8MMA_AtomIJNS4_4SM904GMMA26MMA_64x256x16_F32F16F16_SSILNSP_5MajorE0ELSR_1ELNSP_7ScaleInE1ELSS_1EEEEEENS4_6LayoutISC_NS5_IJNSA_ILi0EEESW_SW_EEEEENS5_IJNS4_10UnderscoreESZ_SZ_EEEEENS4_13SM90_TMA_LOADENS4_14ComposedLayoutINS4_7SwizzleILi2ELi4ELi3EEENS4_18smem_ptr_flag_bitsILi16EEENSV_INS5_IJNSA_ILi8EEESH_EEENS5_IJSH_SB_EEEEEEEvNS4_8identityES12_NS13_INS14_ILi3ELi4ELi3EEES17_NSV_INS5_IJSF_S18_EEENS5_IJSB_SF_EEEEEEEvS1D_EENS_8epilogue10collective6detail29Sm90TmaWarpSpecializedAdapterINS1L_15DefaultEpilogueISJ_SK_SK_NS1K_6thread17LinearCombinationISJ_Li1EffLNS1P_9ScaleType4KindE0ELNS_15FloatRoundStyleE2ESJ_EENS1_15EpilogueDefaultEEEEEvvEEEEvNT_6ParamsE,"a",@progbits
	.sectionflags	@""
	.align	4
.nv.constant0._ZN7cutlass13device_kernelINS_4gemm6kernel13GemmUniversalIN4cute5tupleIJiiiiEEENS1_10collective13CollectiveMmaINS1_34MainloopSm90TmaGmmaWarpSpecializedILi11ENS5_IJNS4_1CILi1EEESB_SB_EEENS1_32KernelTmaWarpSpecializedPingpongEEENS5_IJNSA_ILi64EEENSA_ILi256EEENSA_ILi32EEEEEENS_6half_tENS5_IJlSB_lEEESJ_NS5_IJSB_llEEENS4_8TiledMMAINS4_8MMA_AtomIJNS4_4SM904GMMA26MMA_64x256x16_F32F16F16_SSILNSP_5MajorE0ELSR_1ELNSP_7ScaleInE1ELSS_1EEEEEENS4_6LayoutISC_NS5_IJNSA_ILi0EEESW_SW_EEEEENS5_IJNS4_10UnderscoreESZ_SZ_EEEEENS4_13SM90_TMA_LOADENS4_14ComposedLayoutINS4_7SwizzleILi2ELi4ELi3EEENS4_18smem_ptr_flag_bitsILi16EEENSV_INS5_IJNSA_ILi8EEESH_EEENS5_IJSH_SB_EEEEEEEvNS4_8identityES12_NS13_INS14_ILi3ELi4ELi3EEES17_NSV_INS5_IJSF_S18_EEENS5_IJSB_SF_EEEEEEEvS1D_EENS_8epilogue10collective6detail29Sm90TmaWarpSpecializedAdapterINS1L_15DefaultEpilogueISJ_SK_SK_NS1K_6thread17LinearCombinationISJ_Li1EffLNS1P_9ScaleType4KindE0ELNS_15FloatRoundStyleE2ESJ_EENS1_15EpilogueDefaultEEEEEvvEEEEvNT_6ParamsE:
	.zero		1664


//--------------------- SYMBOLS --------------------------

	.type		.nv.reservedSmem.offset0,@object
	.size		.nv.reservedSmem.offset0,0x4
	.type		__assertfail,@function
